//
// Generated by NVIDIA NVVM Compiler
//
// Compiler Build ID: CL-36424714
// Cuda compilation tools, release 13.0, V13.0.88
// Based on NVVM 20.0.0
//

.version 9.0
.target sm_100
.address_size 64

	// .globl	_Z13InitializeRNGmP17curandStateXORWOW
.global .align 4 .b8 precalc_xorwow_matrix[102400];
.global .align 4 .b8 precalc_xorwow_offset_matrix[102400];
.global .align 4 .b8 mrg32k3aM1[2304];
.global .align 4 .b8 mrg32k3aM2[2304];
.global .align 4 .b8 mrg32k3aM1SubSeq[2016];
.global .align 4 .b8 mrg32k3aM2SubSeq[2016];
.global .align 4 .b8 mrg32k3aM1Seq[2304];
.global .align 4 .b8 mrg32k3aM2Seq[2304];
.const .align 8 .b8 __cr_lgamma_table[72];

.visible .entry _Z13InitializeRNGmP17curandStateXORWOW(
	.param .u64 _Z13InitializeRNGmP17curandStateXORWOW_param_0,
	.param .u64 .ptr .align 1 _Z13InitializeRNGmP17curandStateXORWOW_param_1
)
{
	.reg .pred 	%p<24>;
	.reg .b32 	%r<413>;
	.reg .b64 	%rd<19>;

	ld.param.u64 	%rd8, [_Z13InitializeRNGmP17curandStateXORWOW_param_0];
	ld.param.u64 	%rd9, [_Z13InitializeRNGmP17curandStateXORWOW_param_1];
	cvta.to.global.u64 	%rd10, %rd9;
	mov.u32 	%r182, %ctaid.x;
	mov.u32 	%r183, %ntid.x;
	mov.u32 	%r184, %tid.x;
	mad.lo.s32 	%r185, %r182, %r183, %r184;
	cvt.s64.s32 	%rd18, %r185;
	mul.wide.s32 	%rd11, %r185, 48;
	add.s64 	%rd2, %rd10, %rd11;
	cvt.u32.u64 	%r186, %rd8;
	xor.b32  	%r187, %r186, -1429050551;
	mul.lo.s32 	%r188, %r187, 1099087573;
	{ .reg .b32 tmp; mov.b64 {tmp, %r189}, %rd8; }
	xor.b32  	%r190, %r189, -136515619;
	mul.lo.s32 	%r191, %r190, -1703105765;
	add.s32 	%r192, %r188, %r191;
	add.s32 	%r193, %r192, 6615241;
	add.s32 	%r194, %r188, 123456789;
	st.global.v2.u32 	[%rd2], {%r193, %r194};
	xor.b32  	%r195, %r188, 362436069;
	add.s32 	%r196, %r191, 521288629;
	st.global.v2.u32 	[%rd2+8], {%r195, %r196};
	xor.b32  	%r197, %r191, 88675123;
	add.s32 	%r198, %r188, 5783321;
	st.global.v2.u32 	[%rd2+16], {%r197, %r198};
	setp.eq.s32 	%p1, %r185, 0;
	@%p1 bra 	$L__BB0_42;
	mov.b32 	%r319, 0;
$L__BB0_2:
	and.b64  	%rd4, %rd18, 3;
	setp.eq.s64 	%p2, %rd4, 0;
	@%p2 bra 	$L__BB0_41;
	mul.wide.u32 	%rd12, %r319, 3200;
	mov.u64 	%rd13, precalc_xorwow_matrix;
	add.s64 	%rd5, %rd13, %rd12;
	cvt.u32.u64 	%r2, %rd4;
	mov.b32 	%r320, 0;
$L__BB0_4:
	mov.b32 	%r333, 0;
	mov.u32 	%r334, %r333;
	mov.u32 	%r335, %r333;
	mov.u32 	%r336, %r333;
	mov.u32 	%r337, %r333;
	mov.u32 	%r326, %r333;
$L__BB0_5:
	mul.wide.u32 	%rd14, %r326, 4;
	add.s64 	%rd15, %rd2, %rd14;
	ld.global.u32 	%r10, [%rd15+4];
	shl.b32 	%r11, %r326, 5;
	mov.b32 	%r332, 0;
$L__BB0_6:
	.pragma "nounroll";
	shr.u32 	%r203, %r10, %r332;
	and.b32  	%r204, %r203, 1;
	setp.eq.b32 	%p3, %r204, 1;
	not.pred 	%p4, %p3;
	add.s32 	%r205, %r11, %r332;
	mul.lo.s32 	%r206, %r205, 5;
	mul.wide.u32 	%rd16, %r206, 4;
	add.s64 	%rd6, %rd5, %rd16;
	@%p4 bra 	$L__BB0_8;
	ld.global.u32 	%r207, [%rd6];
	xor.b32  	%r337, %r337, %r207;
	ld.global.u32 	%r208, [%rd6+4];
	xor.b32  	%r336, %r336, %r208;
	ld.global.u32 	%r209, [%rd6+8];
	xor.b32  	%r335, %r335, %r209;
	ld.global.u32 	%r210, [%rd6+12];
	xor.b32  	%r334, %r334, %r210;
	ld.global.u32 	%r211, [%rd6+16];
	xor.b32  	%r333, %r333, %r211;
$L__BB0_8:
	and.b32  	%r213, %r203, 2;
	setp.eq.s32 	%p5, %r213, 0;
	@%p5 bra 	$L__BB0_10;
	ld.global.u32 	%r214, [%rd6+20];
	xor.b32  	%r337, %r337, %r214;
	ld.global.u32 	%r215, [%rd6+24];
	xor.b32  	%r336, %r336, %r215;
	ld.global.u32 	%r216, [%rd6+28];
	xor.b32  	%r335, %r335, %r216;
	ld.global.u32 	%r217, [%rd6+32];
	xor.b32  	%r334, %r334, %r217;
	ld.global.u32 	%r218, [%rd6+36];
	xor.b32  	%r333, %r333, %r218;
$L__BB0_10:
	and.b32  	%r220, %r203, 4;
	setp.eq.s32 	%p6, %r220, 0;
	@%p6 bra 	$L__BB0_12;
	ld.global.u32 	%r221, [%rd6+40];
	xor.b32  	%r337, %r337, %r221;
	ld.global.u32 	%r222, [%rd6+44];
	xor.b32  	%r336, %r336, %r222;
	ld.global.u32 	%r223, [%rd6+48];
	xor.b32  	%r335, %r335, %r223;
	ld.global.u32 	%r224, [%rd6+52];
	xor.b32  	%r334, %r334, %r224;
	ld.global.u32 	%r225, [%rd6+56];
	xor.b32  	%r333, %r333, %r225;
$L__BB0_12:
	and.b32  	%r227, %r203, 8;
	setp.eq.s32 	%p7, %r227, 0;
	@%p7 bra 	$L__BB0_14;
	ld.global.u32 	%r228, [%rd6+60];
	xor.b32  	%r337, %r337, %r228;
	ld.global.u32 	%r229, [%rd6+64];
	xor.b32  	%r336, %r336, %r229;
	ld.global.u32 	%r230, [%rd6+68];
	xor.b32  	%r335, %r335, %r230;
	ld.global.u32 	%r231, [%rd6+72];
	xor.b32  	%r334, %r334, %r231;
	ld.global.u32 	%r232, [%rd6+76];
	xor.b32  	%r333, %r333, %r232;
$L__BB0_14:
	and.b32  	%r234, %r203, 16;
	setp.eq.s32 	%p8, %r234, 0;
	@%p8 bra 	$L__BB0_16;
	ld.global.u32 	%r235, [%rd6+80];
	xor.b32  	%r337, %r337, %r235;
	ld.global.u32 	%r236, [%rd6+84];
	xor.b32  	%r336, %r336, %r236;
	ld.global.u32 	%r237, [%rd6+88];
	xor.b32  	%r335, %r335, %r237;
	ld.global.u32 	%r238, [%rd6+92];
	xor.b32  	%r334, %r334, %r238;
	ld.global.u32 	%r239, [%rd6+96];
	xor.b32  	%r333, %r333, %r239;
$L__BB0_16:
	and.b32  	%r241, %r203, 32;
	setp.eq.s32 	%p9, %r241, 0;
	@%p9 bra 	$L__BB0_18;
	ld.global.u32 	%r242, [%rd6+100];
	xor.b32  	%r337, %r337, %r242;
	ld.global.u32 	%r243, [%rd6+104];
	xor.b32  	%r336, %r336, %r243;
	ld.global.u32 	%r244, [%rd6+108];
	xor.b32  	%r335, %r335, %r244;
	ld.global.u32 	%r245, [%rd6+112];
	xor.b32  	%r334, %r334, %r245;
	ld.global.u32 	%r246, [%rd6+116];
	xor.b32  	%r333, %r333, %r246;
$L__BB0_18:
	and.b32  	%r248, %r203, 64;
	setp.eq.s32 	%p10, %r248, 0;
	@%p10 bra 	$L__BB0_20;
	ld.global.u32 	%r249, [%rd6+120];
	xor.b32  	%r337, %r337, %r249;
	ld.global.u32 	%r250, [%rd6+124];
	xor.b32  	%r336, %r336, %r250;
	ld.global.u32 	%r251, [%rd6+128];
	xor.b32  	%r335, %r335, %r251;
	ld.global.u32 	%r252, [%rd6+132];
	xor.b32  	%r334, %r334, %r252;
	ld.global.u32 	%r253, [%rd6+136];
	xor.b32  	%r333, %r333, %r253;
$L__BB0_20:
	and.b32  	%r255, %r203, 128;
	setp.eq.s32 	%p11, %r255, 0;
	@%p11 bra 	$L__BB0_22;
	ld.global.u32 	%r256, [%rd6+140];
	xor.b32  	%r337, %r337, %r256;
	ld.global.u32 	%r257, [%rd6+144];
	xor.b32  	%r336, %r336, %r257;
	ld.global.u32 	%r258, [%rd6+148];
	xor.b32  	%r335, %r335, %r258;
	ld.global.u32 	%r259, [%rd6+152];
	xor.b32  	%r334, %r334, %r259;
	ld.global.u32 	%r260, [%rd6+156];
	xor.b32  	%r333, %r333, %r260;
$L__BB0_22:
	and.b32  	%r262, %r203, 256;
	setp.eq.s32 	%p12, %r262, 0;
	@%p12 bra 	$L__BB0_24;
	ld.global.u32 	%r263, [%rd6+160];
	xor.b32  	%r337, %r337, %r263;
	ld.global.u32 	%r264, [%rd6+164];
	xor.b32  	%r336, %r336, %r264;
	ld.global.u32 	%r265, [%rd6+168];
	xor.b32  	%r335, %r335, %r265;
	ld.global.u32 	%r266, [%rd6+172];
	xor.b32  	%r334, %r334, %r266;
	ld.global.u32 	%r267, [%rd6+176];
	xor.b32  	%r333, %r333, %r267;
$L__BB0_24:
	and.b32  	%r269, %r203, 512;
	setp.eq.s32 	%p13, %r269, 0;
	@%p13 bra 	$L__BB0_26;
	ld.global.u32 	%r270, [%rd6+180];
	xor.b32  	%r337, %r337, %r270;
	ld.global.u32 	%r271, [%rd6+184];
	xor.b32  	%r336, %r336, %r271;
	ld.global.u32 	%r272, [%rd6+188];
	xor.b32  	%r335, %r335, %r272;
	ld.global.u32 	%r273, [%rd6+192];
	xor.b32  	%r334, %r334, %r273;
	ld.global.u32 	%r274, [%rd6+196];
	xor.b32  	%r333, %r333, %r274;
$L__BB0_26:
	and.b32  	%r276, %r203, 1024;
	setp.eq.s32 	%p14, %r276, 0;
	@%p14 bra 	$L__BB0_28;
	ld.global.u32 	%r277, [%rd6+200];
	xor.b32  	%r337, %r337, %r277;
	ld.global.u32 	%r278, [%rd6+204];
	xor.b32  	%r336, %r336, %r278;
	ld.global.u32 	%r279, [%rd6+208];
	xor.b32  	%r335, %r335, %r279;
	ld.global.u32 	%r280, [%rd6+212];
	xor.b32  	%r334, %r334, %r280;
	ld.global.u32 	%r281, [%rd6+216];
	xor.b32  	%r333, %r333, %r281;
$L__BB0_28:
	and.b32  	%r283, %r203, 2048;
	setp.eq.s32 	%p15, %r283, 0;
	@%p15 bra 	$L__BB0_30;
	ld.global.u32 	%r284, [%rd6+220];
	xor.b32  	%r337, %r337, %r284;
	ld.global.u32 	%r285, [%rd6+224];
	xor.b32  	%r336, %r336, %r285;
	ld.global.u32 	%r286, [%rd6+228];
	xor.b32  	%r335, %r335, %r286;
	ld.global.u32 	%r287, [%rd6+232];
	xor.b32  	%r334, %r334, %r287;
	ld.global.u32 	%r288, [%rd6+236];
	xor.b32  	%r333, %r333, %r288;
$L__BB0_30:
	and.b32  	%r290, %r203, 4096;
	setp.eq.s32 	%p16, %r290, 0;
	@%p16 bra 	$L__BB0_32;
	ld.global.u32 	%r291, [%rd6+240];
	xor.b32  	%r337, %r337, %r291;
	ld.global.u32 	%r292, [%rd6+244];
	xor.b32  	%r336, %r336, %r292;
	ld.global.u32 	%r293, [%rd6+248];
	xor.b32  	%r335, %r335, %r293;
	ld.global.u32 	%r294, [%rd6+252];
	xor.b32  	%r334, %r334, %r294;
	ld.global.u32 	%r295, [%rd6+256];
	xor.b32  	%r333, %r333, %r295;
$L__BB0_32:
	and.b32  	%r297, %r203, 8192;
	setp.eq.s32 	%p17, %r297, 0;
	@%p17 bra 	$L__BB0_34;
	ld.global.u32 	%r298, [%rd6+260];
	xor.b32  	%r337, %r337, %r298;
	ld.global.u32 	%r299, [%rd6+264];
	xor.b32  	%r336, %r336, %r299;
	ld.global.u32 	%r300, [%rd6+268];
	xor.b32  	%r335, %r335, %r300;
	ld.global.u32 	%r301, [%rd6+272];
	xor.b32  	%r334, %r334, %r301;
	ld.global.u32 	%r302, [%rd6+276];
	xor.b32  	%r333, %r333, %r302;
$L__BB0_34:
	and.b32  	%r304, %r203, 16384;
	setp.eq.s32 	%p18, %r304, 0;
	@%p18 bra 	$L__BB0_36;
	ld.global.u32 	%r305, [%rd6+280];
	xor.b32  	%r337, %r337, %r305;
	ld.global.u32 	%r306, [%rd6+284];
	xor.b32  	%r336, %r336, %r306;
	ld.global.u32 	%r307, [%rd6+288];
	xor.b32  	%r335, %r335, %r307;
	ld.global.u32 	%r308, [%rd6+292];
	xor.b32  	%r334, %r334, %r308;
	ld.global.u32 	%r309, [%rd6+296];
	xor.b32  	%r333, %r333, %r309;
$L__BB0_36:
	and.b32  	%r311, %r203, 32768;
	setp.eq.s32 	%p19, %r311, 0;
	@%p19 bra 	$L__BB0_38;
	ld.global.u32 	%r312, [%rd6+300];
	xor.b32  	%r337, %r337, %r312;
	ld.global.u32 	%r313, [%rd6+304];
	xor.b32  	%r336, %r336, %r313;
	ld.global.u32 	%r314, [%rd6+308];
	xor.b32  	%r335, %r335, %r314;
	ld.global.u32 	%r315, [%rd6+312];
	xor.b32  	%r334, %r334, %r315;
	ld.global.u32 	%r316, [%rd6+316];
	xor.b32  	%r333, %r333, %r316;
$L__BB0_38:
	add.s32 	%r332, %r332, 16;
	setp.ne.s32 	%p20, %r332, 32;
	@%p20 bra 	$L__BB0_6;
	mad.lo.s32 	%r317, %r326, -31, %r11;
	add.s32 	%r326, %r317, 1;
	setp.ne.s32 	%p21, %r326, 5;
	@%p21 bra 	$L__BB0_5;
	st.global.u32 	[%rd2+4], %r337;
	st.global.u32 	[%rd2+8], %r336;
	st.global.u32 	[%rd2+12], %r335;
	st.global.u32 	[%rd2+16], %r334;
	st.global.u32 	[%rd2+20], %r333;
	add.s32 	%r320, %r320, 1;
	setp.lt.u32 	%p22, %r320, %r2;
	@%p22 bra 	$L__BB0_4;
$L__BB0_41:
	shr.u64 	%rd7, %rd18, 2;
	add.s32 	%r319, %r319, 1;
	setp.gt.u64 	%p23, %rd18, 3;
	mov.u64 	%rd18, %rd7;
	@%p23 bra 	$L__BB0_2;
$L__BB0_42:
	mov.b32 	%r318, 0;
	st.global.v2.u32 	[%rd2+24], {%r318, %r318};
	st.global.u32 	[%rd2+32], %r318;
	mov.b64 	%rd17, 0;
	st.global.u64 	[%rd2+40], %rd17;
	ret;

}
	// .globl	_Z14DrawBuddhabrot17FractalDimensionsPm16IterationControlP17curandStateXORWOW
.visible .entry _Z14DrawBuddhabrot17FractalDimensionsPm16IterationControlP17curandStateXORWOW(
	.param .align 8 .b8 _Z14DrawBuddhabrot17FractalDimensionsPm16IterationControlP17curandStateXORWOW_param_0[56],
	.param .u64 .ptr .align 1 _Z14DrawBuddhabrot17FractalDimensionsPm16IterationControlP17curandStateXORWOW_param_1,
	.param .align 4 .b8 _Z14DrawBuddhabrot17FractalDimensionsPm16IterationControlP17curandStateXORWOW_param_2[12],
	.param .u64 .ptr .align 1 _Z14DrawBuddhabrot17FractalDimensionsPm16IterationControlP17curandStateXORWOW_param_3
)
{
	.reg .pred 	%p<24>;
	.reg .b32 	%r<189>;
	.reg .b64 	%rd<17>;
	.reg .b64 	%fd<44>;

	ld.param.u32 	%r38, [_Z14DrawBuddhabrot17FractalDimensionsPm16IterationControlP17curandStateXORWOW_param_2+8];
	ld.param.u32 	%r37, [_Z14DrawBuddhabrot17FractalDimensionsPm16IterationControlP17curandStateXORWOW_param_2+4];
	ld.param.f64 	%fd23, [_Z14DrawBuddhabrot17FractalDimensionsPm16IterationControlP17curandStateXORWOW_param_0+48];
	ld.param.f64 	%fd22, [_Z14DrawBuddhabrot17FractalDimensionsPm16IterationControlP17curandStateXORWOW_param_0+40];
	ld.param.f64 	%fd21, [_Z14DrawBuddhabrot17FractalDimensionsPm16IterationControlP17curandStateXORWOW_param_0+32];
	ld.param.f64 	%fd20, [_Z14DrawBuddhabrot17FractalDimensionsPm16IterationControlP17curandStateXORWOW_param_0+24];
	ld.param.f64 	%fd19, [_Z14DrawBuddhabrot17FractalDimensionsPm16IterationControlP17curandStateXORWOW_param_0+16];
	ld.param.f64 	%fd18, [_Z14DrawBuddhabrot17FractalDimensionsPm16IterationControlP17curandStateXORWOW_param_0+8];
	ld.param.v2.u32 	{%r34, %r35}, [_Z14DrawBuddhabrot17FractalDimensionsPm16IterationControlP17curandStateXORWOW_param_0];
	ld.param.u32 	%r36, [_Z14DrawBuddhabrot17FractalDimensionsPm16IterationControlP17curandStateXORWOW_param_2];
	ld.param.u64 	%rd4, [_Z14DrawBuddhabrot17FractalDimensionsPm16IterationControlP17curandStateXORWOW_param_1];
	ld.param.u64 	%rd5, [_Z14DrawBuddhabrot17FractalDimensionsPm16IterationControlP17curandStateXORWOW_param_3];
	cvta.to.global.u64 	%rd1, %rd5;
	setp.lt.s32 	%p1, %r36, 1;
	@%p1 bra 	$L__BB1_18;
	mov.u32 	%r39, %tid.x;
	mov.u32 	%r40, %ntid.x;
	mov.u32 	%r41, %ctaid.x;
	mad.lo.s32 	%r42, %r41, %r40, %r39;
	mul.wide.s32 	%rd6, %r42, 48;
	add.s64 	%rd2, %rd1, %rd6;
	setp.lt.s32 	%p2, %r37, 1;
	@%p2 bra 	$L__BB1_12;
	sub.f64 	%fd5, %fd21, %fd19;
	sub.f64 	%fd6, %fd20, %fd18;
	cvta.to.global.u64 	%rd3, %rd4;
	mov.b32 	%r178, 0;
	mov.u32 	%r179, %r178;
$L__BB1_3:
	setp.ne.s32 	%p7, %r179, 0;
	@%p7 bra 	$L__BB1_5;
	ld.global.v2.u32 	{%r132, %r133}, [%rd2];
	shr.u32 	%r134, %r133, 2;
	xor.b32  	%r135, %r134, %r133;
	ld.global.v2.u32 	{%r136, %r137}, [%rd2+8];
	ld.global.v2.u32 	{%r138, %r139}, [%rd2+16];
	shl.b32 	%r140, %r139, 4;
	shl.b32 	%r141, %r135, 1;
	xor.b32  	%r142, %r141, %r140;
	xor.b32  	%r143, %r142, %r135;
	xor.b32  	%r144, %r143, %r139;
	add.s32 	%r145, %r132, %r144;
	add.s32 	%r146, %r145, 362437;
	shr.u32 	%r147, %r136, 2;
	xor.b32  	%r148, %r147, %r136;
	shl.b32 	%r149, %r144, 4;
	shl.b32 	%r150, %r148, 1;
	xor.b32  	%r151, %r150, %r149;
	xor.b32  	%r152, %r151, %r148;
	xor.b32  	%r153, %r152, %r144;
	add.s32 	%r154, %r132, %r153;
	add.s32 	%r155, %r154, 724874;
	cvt.u64.u32 	%rd7, %r146;
	mul.wide.u32 	%rd8, %r155, 2097152;
	xor.b64  	%rd9, %rd8, %rd7;
	cvt.rn.f64.u64 	%fd25, %rd9;
	fma.rn.f64 	%fd26, %fd25, 0d3CA0000000000000, 0d3C90000000000000;
	fma.rn.f64 	%fd42, %fd6, %fd26, %fd18;
	shr.u32 	%r156, %r137, 2;
	xor.b32  	%r157, %r156, %r137;
	shl.b32 	%r158, %r153, 4;
	shl.b32 	%r159, %r157, 1;
	xor.b32  	%r160, %r159, %r158;
	xor.b32  	%r161, %r160, %r157;
	xor.b32  	%r162, %r161, %r153;
	add.s32 	%r163, %r132, %r162;
	add.s32 	%r164, %r163, 1087311;
	shr.u32 	%r165, %r138, 2;
	xor.b32  	%r166, %r165, %r138;
	st.global.v2.u32 	[%rd2+8], {%r144, %r153};
	shl.b32 	%r167, %r162, 4;
	shl.b32 	%r168, %r166, 1;
	xor.b32  	%r169, %r168, %r167;
	xor.b32  	%r170, %r169, %r166;
	xor.b32  	%r171, %r170, %r162;
	st.global.v2.u32 	[%rd2+16], {%r162, %r171};
	add.s32 	%r172, %r132, 1449748;
	st.global.v2.u32 	[%rd2], {%r172, %r139};
	add.s32 	%r173, %r171, %r172;
	cvt.u64.u32 	%rd10, %r164;
	mul.wide.u32 	%rd11, %r173, 2097152;
	xor.b64  	%rd12, %rd11, %rd10;
	cvt.rn.f64.u64 	%fd27, %rd12;
	fma.rn.f64 	%fd28, %fd27, 0d3CA0000000000000, 0d3C90000000000000;
	fma.rn.f64 	%fd43, %fd5, %fd28, %fd19;
$L__BB1_5:
	mov.b32 	%r180, 0;
	mov.f64 	%fd40, %fd43;
	mov.f64 	%fd41, %fd42;
$L__BB1_6:
	mov.u32 	%r181, %r180;
	setp.eq.s32 	%p8, %r179, 0;
	mul.f64 	%fd29, %fd41, %fd41;
	mul.f64 	%fd30, %fd40, %fd40;
	sub.f64 	%fd31, %fd29, %fd30;
	add.f64 	%fd13, %fd42, %fd31;
	add.f64 	%fd32, %fd41, %fd41;
	fma.rn.f64 	%fd40, %fd32, %fd40, %fd43;
	@%p8 bra 	$L__BB1_9;
	sub.f64 	%fd33, %fd13, %fd18;
	div.rn.f64 	%fd34, %fd33, %fd22;
	cvt.rzi.s32.f64 	%r7, %fd34;
	sub.f64 	%fd35, %fd40, %fd19;
	div.rn.f64 	%fd36, %fd35, %fd23;
	cvt.rzi.s32.f64 	%r8, %fd36;
	setp.gt.s32 	%p9, %r8, -1;
	setp.lt.s32 	%p10, %r8, %r35;
	and.pred  	%p11, %p9, %p10;
	setp.gt.s32 	%p12, %r7, -1;
	setp.lt.s32 	%p13, %r7, %r35;
	and.pred  	%p14, %p12, %p13;
	and.pred  	%p16, %p11, %p14;
	not.pred 	%p17, %p16;
	@%p17 bra 	$L__BB1_9;
	mad.lo.s32 	%r175, %r8, %r34, %r7;
	mul.wide.s32 	%rd13, %r175, 8;
	add.s64 	%rd14, %rd3, %rd13;
	ld.global.u64 	%rd15, [%rd14];
	add.s64 	%rd16, %rd15, 1;
	st.global.u64 	[%rd14], %rd16;
$L__BB1_9:
	mul.f64 	%fd37, %fd13, %fd13;
	fma.rn.f64 	%fd15, %fd40, %fd40, %fd37;
	setp.gt.f64 	%p18, %fd15, 0d4010000000000000;
	@%p18 bra 	$L__BB1_11;
	add.s32 	%r180, %r181, 1;
	setp.eq.s32 	%p19, %r180, %r37;
	mov.f64 	%fd41, %fd13;
	mov.u32 	%r181, %r37;
	@%p19 bra 	$L__BB1_11;
	bra.uni 	$L__BB1_6;
$L__BB1_11:
	setp.gt.s32 	%p22, %r181, %r38;
	selp.b32 	%r176, 1, %r179, %p22;
	selp.b32 	%r177, %r176, 0, %p18;
	selp.b32 	%r179, %r177, 0, %p8;
	add.s32 	%r178, %r178, 1;
	setp.eq.s32 	%p23, %r178, %r36;
	@%p23 bra 	$L__BB1_18;
	bra.uni 	$L__BB1_3;
$L__BB1_12:
	setp.eq.s32 	%p3, %r36, 1;
	@%p3 bra 	$L__BB1_16;
	ld.global.v2.u32 	{%r183, %r188}, [%rd2];
	ld.global.v2.u32 	{%r187, %r186}, [%rd2+8];
	ld.global.v2.u32 	{%r185, %r184}, [%rd2+16];
	and.b32  	%r43, %r36, 2147483646;
	neg.s32 	%r182, %r43;
$L__BB1_14:
	shr.u32 	%r44, %r188, 2;
	xor.b32  	%r45, %r44, %r188;
	shl.b32 	%r46, %r184, 4;
	shl.b32 	%r47, %r45, 1;
	xor.b32  	%r48, %r47, %r46;
	xor.b32  	%r49, %r48, %r45;
	xor.b32  	%r50, %r49, %r184;
	shr.u32 	%r51, %r187, 2;
	xor.b32  	%r52, %r51, %r187;
	shl.b32 	%r53, %r50, 4;
	shl.b32 	%r54, %r52, 1;
	xor.b32  	%r55, %r54, %r53;
	xor.b32  	%r56, %r55, %r52;
	xor.b32  	%r57, %r56, %r50;
	shr.u32 	%r58, %r186, 2;
	xor.b32  	%r59, %r58, %r186;
	shl.b32 	%r60, %r57, 4;
	shl.b32 	%r61, %r59, 1;
	xor.b32  	%r62, %r61, %r60;
	xor.b32  	%r63, %r62, %r59;
	xor.b32  	%r64, %r63, %r57;
	shr.u32 	%r65, %r185, 2;
	xor.b32  	%r66, %r65, %r185;
	shl.b32 	%r67, %r64, 4;
	shl.b32 	%r68, %r66, 1;
	xor.b32  	%r69, %r68, %r67;
	xor.b32  	%r70, %r69, %r66;
	xor.b32  	%r188, %r70, %r64;
	shr.u32 	%r71, %r184, 2;
	xor.b32  	%r72, %r71, %r184;
	shl.b32 	%r73, %r188, 4;
	shl.b32 	%r74, %r72, 1;
	xor.b32  	%r75, %r74, %r73;
	xor.b32  	%r76, %r75, %r72;
	xor.b32  	%r187, %r76, %r188;
	shr.u32 	%r77, %r50, 2;
	xor.b32  	%r78, %r77, %r50;
	shl.b32 	%r79, %r187, 4;
	shl.b32 	%r80, %r78, 1;
	xor.b32  	%r81, %r80, %r79;
	xor.b32  	%r82, %r81, %r78;
	xor.b32  	%r186, %r82, %r187;
	shr.u32 	%r83, %r57, 2;
	xor.b32  	%r84, %r83, %r57;
	shl.b32 	%r85, %r186, 4;
	shl.b32 	%r86, %r84, 1;
	xor.b32  	%r87, %r86, %r85;
	xor.b32  	%r88, %r87, %r84;
	xor.b32  	%r185, %r88, %r186;
	shr.u32 	%r89, %r64, 2;
	xor.b32  	%r90, %r89, %r64;
	shl.b32 	%r91, %r185, 4;
	shl.b32 	%r92, %r90, 1;
	xor.b32  	%r93, %r92, %r91;
	xor.b32  	%r94, %r93, %r90;
	xor.b32  	%r184, %r94, %r185;
	add.s32 	%r183, %r183, 2899496;
	add.s32 	%r182, %r182, 2;
	setp.ne.s32 	%p4, %r182, 0;
	@%p4 bra 	$L__BB1_14;
	st.global.v2.u32 	[%rd2+8], {%r187, %r186};
	st.global.v2.u32 	[%rd2+16], {%r185, %r184};
	st.global.v2.u32 	[%rd2], {%r183, %r188};
$L__BB1_16:
	and.b32  	%r95, %r36, 1;
	setp.eq.b32 	%p5, %r95, 1;
	not.pred 	%p6, %p5;
	@%p6 bra 	$L__BB1_18;
	ld.global.v2.u32 	{%r96, %r97}, [%rd2];
	shr.u32 	%r98, %r97, 2;
	xor.b32  	%r99, %r98, %r97;
	ld.global.v2.u32 	{%r100, %r101}, [%rd2+8];
	ld.global.v2.u32 	{%r102, %r103}, [%rd2+16];
	shl.b32 	%r104, %r103, 4;
	shl.b32 	%r105, %r99, 1;
	xor.b32  	%r106, %r105, %r104;
	xor.b32  	%r107, %r106, %r99;
	xor.b32  	%r108, %r107, %r103;
	shr.u32 	%r109, %r100, 2;
	xor.b32  	%r110, %r109, %r100;
	shl.b32 	%r111, %r108, 4;
	shl.b32 	%r112, %r110, 1;
	xor.b32  	%r113, %r112, %r111;
	xor.b32  	%r114, %r113, %r110;
	xor.b32  	%r115, %r114, %r108;
	shr.u32 	%r116, %r101, 2;
	xor.b32  	%r117, %r116, %r101;
	shl.b32 	%r118, %r115, 4;
	shl.b32 	%r119, %r117, 1;
	xor.b32  	%r120, %r119, %r118;
	xor.b32  	%r121, %r120, %r117;
	xor.b32  	%r122, %r121, %r115;
	shr.u32 	%r123, %r102, 2;
	xor.b32  	%r124, %r123, %r102;
	st.global.v2.u32 	[%rd2+8], {%r108, %r115};
	shl.b32 	%r125, %r122, 4;
	shl.b32 	%r126, %r124, 1;
	xor.b32  	%r127, %r126, %r125;
	xor.b32  	%r128, %r127, %r124;
	xor.b32  	%r129, %r128, %r122;
	st.global.v2.u32 	[%rd2+16], {%r122, %r129};
	add.s32 	%r130, %r96, 1449748;
	st.global.v2.u32 	[%rd2], {%r130, %r103};
$L__BB1_18:
	ret;

}


// ===== COMPILED SASS (sm_100) =====

	.target	sm_100

	.elftype	@"ET_EXEC"


//--------------------- .note.nv.tkinfo           --------------------------
	.section	.note.nv.tkinfo,"",@"SHT_NOTE"
	.sectionflags	@"SHF_NOTE_NV_TKINFO"
	.tkinfo
        /*0018*/ 	.word	0x00000002
        /*0030*/ 	.string	""
        /*0030*/ 	.string	"ptxas"
        /*0030*/ 	.string	"Cuda compilation tools, release 13.0, V13.0.88"
        /*0030*/ 	.string	"Build cuda_13.0.r13.0/compiler.36424714_0"
        /*0030*/ 	.string	"-arch sm_100 -m 64 "



//--------------------- .note.nv.cuinfo           --------------------------
	.section	.note.nv.cuinfo,"",@"SHT_NOTE"
	.sectionflags	@"SHF_NOTE_NV_CUINFO"
        /*0018*/ 	.short	0x0002
        /*001a*/ 	.short	0x0064
        /*001c*/ 	.short	0x0082
	.zero		2


//--------------------- .nv.info                  --------------------------
	.section	.nv.info,"",@"SHT_CUDA_INFO"
	.align	4


	//----- nvinfo : EIATTR_REGCOUNT
	.align		4
        /*0000*/ 	.byte	0x04, 0x2f
        /*0002*/ 	.short	(.L_10 - .L_9)
	.align		4
.L_9:
        /*0004*/ 	.word	index@(_Z13InitializeRNGmP17curandStateXORWOW)
        /*0008*/ 	.word	0x0000001f


	//----- nvinfo : EIATTR_FRAME_SIZE
	.align		4
.L_10:
        /*000c*/ 	.byte	0x04, 0x11
        /*000e*/ 	.short	(.L_12 - .L_11)
	.align		4
.L_11:
        /*0010*/ 	.word	index@(_Z13InitializeRNGmP17curandStateXORWOW)
        /*0014*/ 	.word	0x00000000


	//----- nvinfo : EIATTR_REGCOUNT
	.align		4
.L_12:
        /*0018*/ 	.byte	0x04, 0x2f
        /*001a*/ 	.short	(.L_14 - .L_13)
	.align		4
.L_13:
        /*001c*/ 	.word	index@(_Z14DrawBuddhabrot17FractalDimensionsPm16IterationControlP17curandStateXORWOW)
        /*0020*/ 	.word	0x00000027


	//----- nvinfo : EIATTR_FRAME_SIZE
	.align		4
.L_14:
        /*0024*/ 	.byte	0x04, 0x11
        /*0026*/ 	.short	(.L_16 - .L_15)
	.align		4
.L_15:
        /*0028*/ 	.word	index@($__internal_0_$__cuda_sm20_div_rn_f64_full)
        /*002c*/ 	.word	0x00000000


	//----- nvinfo : EIATTR_FRAME_SIZE
	.align		4
.L_16:
        /*0030*/ 	.byte	0x04, 0x11
        /*0032*/ 	.short	(.L_18 - .L_17)
	.align		4
.L_17:
        /*0034*/ 	.word	index@(_Z14DrawBuddhabrot17FractalDimensionsPm16IterationControlP17curandStateXORWOW)
        /*0038*/ 	.word	0x00000000


	//----- nvinfo : EIATTR_MIN_STACK_SIZE
	.align		4
.L_18:
        /*003c*/ 	.byte	0x04, 0x12
        /*003e*/ 	.short	(.L_20 - .L_19)
	.align		4
.L_19:
        /*0040*/ 	.word	index@(_Z14DrawBuddhabrot17FractalDimensionsPm16IterationControlP17curandStateXORWOW)
        /*0044*/ 	.word	0x00000000


	//----- nvinfo : EIATTR_MIN_STACK_SIZE
	.align		4
.L_20:
        /*0048*/ 	.byte	0x04, 0x12
        /*004a*/ 	.short	(.L_22 - .L_21)
	.align		4
.L_21:
        /*004c*/ 	.word	index@(_Z13InitializeRNGmP17curandStateXORWOW)
        /*0050*/ 	.word	0x00000000
.L_22:


//--------------------- .nv.compat                --------------------------
	.section	.nv.compat,"",@"SHT_CUDA_COMPAT_INFO"
	.align	4
        /*0000*/ 	.byte	0x02, 0x09, 0x00, 0x00, 0x02, 0x02, 0x01, 0x00, 0x02, 0x05, 0x05, 0x00, 0x03, 0x07, 0x01, 0x01
        /*0010*/ 	.byte	0x02, 0x03, 0x00, 0x00, 0x02, 0x06, 0x01, 0x00, 0x04, 0x0b, 0x08, 0x00, 0x01, 0x00, 0x00, 0x00
        /*0020*/ 	.byte	0x00, 0x00, 0x00, 0x00


//--------------------- .nv.info._Z14DrawBuddhabrot17FractalDimensionsPm16IterationControlP17curandStateXORWOW --------------------------
	.section	.nv.info._Z14DrawBuddhabrot17FractalDimensionsPm16IterationControlP17curandStateXORWOW,"",@"SHT_CUDA_INFO"
	.sectionflags	@""
	.align	4


	//----- nvinfo : EIATTR_CUDA_API_VERSION
	.align		4
        /*0000*/ 	.byte	0x04, 0x37
        /*0002*/ 	.short	(.L_24 - .L_23)
.L_23:
        /*0004*/ 	.word	0x00000082


	//----- nvinfo : EIATTR_KPARAM_INFO
	.align		4
.L_24:
        /*0008*/ 	.byte	0x04, 0x17
        /*000a*/ 	.short	(.L_26 - .L_25)
.L_25:
        /*000c*/ 	.word	0x00000000
        /*0010*/ 	.short	0x0003
        /*0012*/ 	.short	0x0050
        /*0014*/ 	.byte	0x00, 0xf5, 0x21, 0x00


	//----- nvinfo : EIATTR_KPARAM_INFO
	.align		4
.L_26:
        /*0018*/ 	.byte	0x04, 0x17
        /*001a*/ 	.short	(.L_28 - .L_27)
.L_27:
        /*001c*/ 	.word	0x00000000
        /*0020*/ 	.short	0x0002
        /*0022*/ 	.short	0x0040
        /*0024*/ 	.byte	0x00, 0xf0, 0x31, 0x00


	//----- nvinfo : EIATTR_KPARAM_INFO
	.align		4
.L_28:
        /*0028*/ 	.byte	0x04, 0x17
        /*002a*/ 	.short	(.L_30 - .L_29)
.L_29:
        /*002c*/ 	.word	0x00000000
        /*0030*/ 	.short	0x0001
        /*0032*/ 	.short	0x0038
        /*0034*/ 	.byte	0x00, 0xf5, 0x21, 0x00


	//----- nvinfo : EIATTR_KPARAM_INFO
	.align		4
.L_30:
        /*0038*/ 	.byte	0x04, 0x17
        /*003a*/ 	.short	(.L_32 - .L_31)
.L_31:
        /*003c*/ 	.word	0x00000000
        /*0040*/ 	.short	0x0000
        /*0042*/ 	.short	0x0000
        /*0044*/ 	.byte	0x00, 0xf0, 0xe1, 0x00


	//----- nvinfo : EIATTR_SPARSE_MMA_MASK
	.align		4
.L_32:
        /*0048*/ 	.byte	0x03, 0x50
        /*004a*/ 	.short	0x0000


	//----- nvinfo : EIATTR_MAXREG_COUNT
	.align		4
        /*004c*/ 	.byte	0x03, 0x1b
        /*004e*/ 	.short	0x00ff


	//----- nvinfo : EIATTR_MERCURY_ISA_VERSION
	.align		4
        /*0050*/ 	.byte	0x03, 0x5f
        /*0052*/ 	.short	0x0101


	//----- nvinfo : EIATTR_VRC_CTA_INIT_COUNT
	.align		4
        /*0054*/ 	.byte	0x02, 0x4a
	.zero		1
	.zero		1


	//----- nvinfo : EIATTR_EXIT_INSTR_OFFSETS
	.align		4
        /*0058*/ 	.byte	0x04, 0x1c
        /*005a*/ 	.short	(.L_34 - .L_33)


	//   ....[0]....
.L_33:
        /*005c*/ 	.word	0x00000030


	//   ....[1]....
        /*0060*/ 	.word	0x00000b70


	//   ....[2]....
        /*0064*/ 	.word	0x00000fa0


	//   ....[3]....
        /*0068*/ 	.word	0x000011b0


	//----- nvinfo : EIATTR_CRS_STACK_SIZE
	.align		4
.L_34:
        /*006c*/ 	.byte	0x04, 0x1e
        /*006e*/ 	.short	(.L_36 - .L_35)
.L_35:
        /*0070*/ 	.word	0x00000000


	//----- nvinfo : EIATTR_CBANK_PARAM_SIZE
	.align		4
.L_36:
        /*0074*/ 	.byte	0x03, 0x19
        /*0076*/ 	.short	0x0058


	//----- nvinfo : EIATTR_PARAM_CBANK
	.align		4
        /*0078*/ 	.byte	0x04, 0x0a
        /*007a*/ 	.short	(.L_38 - .L_37)
	.align		4
.L_37:
        /*007c*/ 	.word	index@(.nv.constant0._Z14DrawBuddhabrot17FractalDimensionsPm16IterationControlP17curandStateXORWOW)
        /*0080*/ 	.short	0x0380
        /*0082*/ 	.short	0x0058


	//----- nvinfo : EIATTR_SW_WAR
	.align		4
.L_38:
        /*0084*/ 	.byte	0x04, 0x36
        /*0086*/ 	.short	(.L_40 - .L_39)
.L_39:
        /*0088*/ 	.word	0x00000008
.L_40:


//--------------------- .nv.info._Z13InitializeRNGmP17curandStateXORWOW --------------------------
	.section	.nv.info._Z13InitializeRNGmP17curandStateXORWOW,"",@"SHT_CUDA_INFO"
	.sectionflags	@""
	.align	4


	//----- nvinfo : EIATTR_CUDA_API_VERSION
	.align		4
        /*0000*/ 	.byte	0x04, 0x37
        /*0002*/ 	.short	(.L_42 - .L_41)
.L_41:
        /*0004*/ 	.word	0x00000082


	//----- nvinfo : EIATTR_KPARAM_INFO
	.align		4
.L_42:
        /*0008*/ 	.byte	0x04, 0x17
        /*000a*/ 	.short	(.L_44 - .L_43)
.L_43:
        /*000c*/ 	.word	0x00000000
        /*0010*/ 	.short	0x0001
        /*0012*/ 	.short	0x0008
        /*0014*/ 	.byte	0x00, 0xf5, 0x21, 0x00


	//----- nvinfo : EIATTR_KPARAM_INFO
	.align		4
.L_44:
        /*0018*/ 	.byte	0x04, 0x17
        /*001a*/ 	.short	(.L_46 - .L_45)
.L_45:
        /*001c*/ 	.word	0x00000000
        /*0020*/ 	.short	0x0000
        /*0022*/ 	.short	0x0000
        /*0024*/ 	.byte	0x00, 0xf0, 0x21, 0x00


	//----- nvinfo : EIATTR_SPARSE_MMA_MASK
	.align		4
.L_46:
        /*0028*/ 	.byte	0x03, 0x50
        /*002a*/ 	.short	0x0000


	//----- nvinfo : EIATTR_MAXREG_COUNT
	.align		4
        /*002c*/ 	.byte	0x03, 0x1b
        /*002e*/ 	.short	0x00ff


	//----- nvinfo : EIATTR_MERCURY_ISA_VERSION
	.align		4
        /*0030*/ 	.byte	0x03, 0x5f
        /*0032*/ 	.short	0x0101


	//----- nvinfo : EIATTR_VRC_CTA_INIT_COUNT
	.align		4
        /*0034*/ 	.byte	0x02, 0x4a
	.zero		1
	.zero		1


	//----- nvinfo : EIATTR_EXIT_INSTR_OFFSETS
	.align		4
        /*0038*/ 	.byte	0x04, 0x1c
        /*003a*/ 	.short	(.L_48 - .L_47)


	//   ....[0]....
.L_47:
        /*003c*/ 	.word	0x00000ed0


	//----- nvinfo : EIATTR_CRS_STACK_SIZE
	.align		4
.L_48:
        /*0040*/ 	.byte	0x04, 0x1e
        /*0042*/ 	.short	(.L_50 - .L_49)
.L_49:
        /*0044*/ 	.word	0x00000000


	//----- nvinfo : EIATTR_CBANK_PARAM_SIZE
	.align		4
.L_50:
        /*0048*/ 	.byte	0x03, 0x19
        /*004a*/ 	.short	0x0010


	//----- nvinfo : EIATTR_PARAM_CBANK
	.align		4
        /*004c*/ 	.byte	0x04, 0x0a
        /*004e*/ 	.short	(.L_52 - .L_51)
	.align		4
.L_51:
        /*0050*/ 	.word	index@(.nv.constant0._Z13InitializeRNGmP17curandStateXORWOW)
        /*0054*/ 	.short	0x0380
        /*0056*/ 	.short	0x0010


	//----- nvinfo : EIATTR_SW_WAR
	.align		4
.L_52:
        /*0058*/ 	.byte	0x04, 0x36
        /*005a*/ 	.short	(.L_54 - .L_53)
.L_53:
        /*005c*/ 	.word	0x00000008
.L_54:


//--------------------- .nv.callgraph             --------------------------
	.section	.nv.callgraph,"",@"SHT_CUDA_CALLGRAPH"
	.align	4
	.sectionentsize	8
	.align		4
        /*0000*/ 	.word	0x00000000
	.align		4
        /*0004*/ 	.word	0xffffffff
	.align		4
        /*0008*/ 	.word	0x00000000
	.align		4
        /*000c*/ 	.word	0xfffffffe
	.align		4
        /*0010*/ 	.word	0x00000000
	.align		4
        /*0014*/ 	.word	0xfffffffd
	.align		4
        /*0018*/ 	.word	0x00000000
	.align		4
        /*001c*/ 	.word	0xfffffffc


//--------------------- .nv.constant4             --------------------------
	.section	.nv.constant4,"a",@progbits
	.align	8
	.align		8
.nv.constant4:
        /*0000*/ 	.dword	precalc_xorwow_matrix
	.align		8
        /*0008*/ 	.dword	precalc_xorwow_offset_matrix
	.align		8
        /*0010*/ 	.dword	mrg32k3aM1
	.align		8
        /*0018*/ 	.dword	mrg32k3aM2
	.align		8
        /*0020*/ 	.dword	mrg32k3aM1SubSeq
	.align		8
        /*0028*/ 	.dword	mrg32k3aM2SubSeq
	.align		8
        /*0030*/ 	.dword	mrg32k3aM1Seq
	.align		8
        /*0038*/ 	.dword	mrg32k3aM2Seq


//--------------------- .nv.constant3             --------------------------
	.section	.nv.constant3,"a",@progbits
	.align	8
.nv.constant3:
	.type		__cr_lgamma_table,@object
	.size		__cr_lgamma_table,(.L_8 - __cr_lgamma_table)
__cr_lgamma_table:
        /*0000*/ 	.byte	0x00, 0x00, 0x00, 0x00, 0x00, 0x00, 0x00, 0x00, 0x00, 0x00, 0x00, 0x00, 0x00, 0x00, 0x00, 0x00
        /*0010*/ 	.byte	0xef, 0x39, 0xfa, 0xfe, 0x42, 0x2e, 0xe6, 0x3f, 0x02, 0x20, 0x2a, 0xfa, 0x0b, 0xab, 0xfc, 0x3f
        /*0020*/ 	.byte	0xf9, 0x2c, 0x92, 0x7c, 0xa7, 0x6c, 0x09, 0x40, 0xc9, 0x79, 0x44, 0x3c, 0x64, 0x26, 0x13, 0x40
        /*0030*/ 	.byte	0xca, 0x01, 0xcf, 0x3a, 0x27, 0x51, 0x1a, 0x40, 0x30, 0xcc, 0x2d, 0xf3, 0xe1, 0x0c, 0x21, 0x40
        /*0040*/ 	.byte	0x0d, 0xb7, 0xfc, 0x82, 0x8e, 0x35, 0x25, 0x40
.L_8:


//--------------------- .text._Z14DrawBuddhabrot17FractalDimensionsPm16IterationControlP17curandStateXORWOW --------------------------
	.section	.text._Z14DrawBuddhabrot17FractalDimensionsPm16IterationControlP17curandStateXORWOW,"ax",@progbits
	.align	128
        .global         _Z14DrawBuddhabrot17FractalDimensionsPm16IterationControlP17curandStateXORWOW
        .type           _Z14DrawBuddhabrot17FractalDimensionsPm16IterationControlP17curandStateXORWOW,@function
        .size           _Z14DrawBuddhabrot17FractalDimensionsPm16IterationControlP17curandStateXORWOW,(.L_x_30 - _Z14DrawBuddhabrot17FractalDimensionsPm16IterationControlP17curandStateXORWOW)
        .other          _Z14DrawBuddhabrot17FractalDimensionsPm16IterationControlP17curandStateXORWOW,@"STO_CUDA_ENTRY STV_DEFAULT"
_Z14DrawBuddhabrot17FractalDimensionsPm16IterationControlP17curandStateXORWOW:
.text._Z14DrawBuddhabrot17FractalDimensionsPm16IterationControlP17curandStateXORWOW:
[----:B------:R-:W-:Y:S08]  /*0000*/  LDC R1, c[0x0][0x37c] ;  /* 0x0000df00ff017b82 */ /* 0x000ff00000000800 */
[----:B------:R-:W0:Y:S02]  /*0010*/  LDC R0, c[0x0][0x3c0] ;  /* 0x0000f000ff007b82 */ /* 0x000e240000000800 */
[----:B0-----:R-:W-:-:S13]  /*0020*/  ISETP.GE.AND P0, PT, R0, 0x1, PT ;  /* 0x000000010000780c */ /* 0x001fda0003f06270 */
[----:B------:R-:W-:Y:S05]  /*0030*/  @!P0 EXIT ;  /* 0x000000000000894d */ /* 0x000fea0003800000 */
[----:B------:R-:W0:Y:S01]  /*0040*/  S2R R3, SR_TID.X ;  /* 0x0000000000037919 */ /* 0x000e220000002100 */
[----:B------:R-:W1:Y:S01]  /*0050*/  LDCU UR5, c[0x0][0x3c4] ;  /* 0x00007880ff0577ac */ /* 0x000e620008000800 */
[----:B------:R-:W2:Y:S01]  /*0060*/  LDC.64 R24, c[0x0][0x3d0] ;  /* 0x0000f400ff187b82 */ /* 0x000ea20000000a00 */
[----:B------:R-:W0:Y:S01]  /*0070*/  S2R R2, SR_CTAID.X ;  /* 0x0000000000027919 */ /* 0x000e220000002500 */
[----:B------:R-:W0:Y:S01]  /*0080*/  LDCU UR4, c[0x0][0x360] ;  /* 0x00006c00ff0477ac */ /* 0x000e220008000800 */
[----:B------:R-:W3:Y:S01]  /*0090*/  LDCU.64 UR6, c[0x0][0x358] ;  /* 0x00006b00ff0677ac */ /* 0x000ee20008000a00 */
[----:B-1----:R-:W-:Y:S01]  /*00a0*/  UISETP.GE.AND UP0, UPT, UR5, 0x1, UPT ;  /* 0x000000010500788c */ /* 0x002fe2000bf06270 */
[----:B0-----:R-:W-:-:S04]  /*00b0*/  IMAD R3, R2, UR4, R3 ;  /* 0x0000000402037c24 */ /* 0x001fc8000f8e0203 */
[----:B--2---:R-:W-:-:S04]  /*00c0*/  IMAD.WIDE R24, R3, 0x30, R24 ;  /* 0x0000003003187825 */ /* 0x004fc800078e0218 */
[----:B---3--:R-:W-:Y:S05]  /*00d0*/  BRA.U !UP0, `(.L_x_0) ;  /* 0x0000000908b07547 */ /* 0x008fea000b800000 */
[----:B------:R-:W0:Y:S01]  /*00e0*/  LDC.64 R20, c[0x0][0x398] ;  /* 0x0000e600ff147b82 */ /* 0x000e220000000a00 */
[----:B------:R-:W0:Y:S01]  /*00f0*/  LDCU.64 UR8, c[0x0][0x388] ;  /* 0x00007100ff0877ac */ /* 0x000e220008000a00 */
[----:B------:R-:W-:Y:S01]  /*0100*/  IMAD.MOV.U32 R2, RZ, RZ, RZ ;  /* 0x000000ffff027224 */ /* 0x000fe200078e00ff */
[----:B------:R-:W1:Y:S05]  /*0110*/  LDCU.64 UR4, c[0x0][0x3a0] ;  /* 0x00007400ff0477ac */ /* 0x000e6a0008000a00 */
[----:B------:R-:W1:Y:S01]  /*0120*/  LDC.64 R22, c[0x0][0x390] ;  /* 0x0000e400ff167b82 */ /* 0x000e620000000a00 */
[----:B0-----:R-:W-:Y:S02]  /*0130*/  DADD R20, R20, -UR8 ;  /* 0x8000000814147e29 */ /* 0x001fe40008000000 */
[----:B-1----:R-:W-:Y:S01]  /*0140*/  DADD R22, -R22, UR4 ;  /* 0x0000000416167e29 */ /* 0x002fe20008000100 */
[----:B------:R-:W-:-:S10]  /*0150*/  UMOV UR4, URZ ;  /* 0x000000ff00047c82 */ /* 0x000fd40008000000 */
.L_x_12:
[----:B------:R-:W-:Y:S01]  /*0160*/  ISETP.NE.AND P0, PT, R2, RZ, PT ;  /* 0x000000ff0200720c */ /* 0x000fe20003f05270 */
[----:B------:R-:W0:Y:S01]  /*0170*/  LDCU.64 UR16, c[0x0][0x388] ;  /* 0x00007100ff1077ac */ /* 0x000e220008000a00 */
[----:B------:R-:W-:Y:S01]  /*0180*/  BSSY.RECONVERGENT B0, `(.L_x_1) ;  /* 0x000003b000007945 */ /* 0x000fe20003800200 */
[----:B------:R-:W-:Y:S01]  /*0190*/  IMAD.MOV.U32 R3, RZ, RZ, RZ ;  /* 0x000000ffff037224 */ /* 0x000fe200078e00ff */
[----:B------:R-:W1:Y:S01]  /*01a0*/  LDCU.64 UR18, c[0x0][0x390] ;  /* 0x00007200ff1277ac */ /* 0x000e620008000a00 */
[----:B------:R-:W2:Y:S01]  /*01b0*/  LDCU UR20, c[0x0][0x3c4] ;  /* 0x00007880ff1477ac */ /* 0x000ea20008000800 */
[----:B------:R-:W3:Y:S01]  /*01c0*/  LDCU UR8, c[0x0][0x3ac] ;  /* 0x00007580ff0877ac */ /* 0x000ee20008000800 */
[----:B------:R-:W4:Y:S01]  /*01d0*/  LDCU UR9, c[0x0][0x3b4] ;  /* 0x00007680ff0977ac */ /* 0x000f220008000800 */
[----:B------:R-:W0:Y:S01]  /*01e0*/  LDCU UR10, c[0x0][0x384] ;  /* 0x00007080ff0a77ac */ /* 0x000e220008000800 */
[----:B------:R-:W0:Y:S04]  /*01f0*/  LDCU UR11, c[0x0][0x380] ;  /* 0x00007000ff0b77ac */ /* 0x000e280008000800 */
[----:B------:R-:W-:Y:S05]  /*0200*/  @P0 BRA `(.L_x_2) ;  /* 0x0000000000c80947 */ /* 0x000fea0003800000 */
[----:B------:R-:W5:Y:S01]  /*0210*/  LDG.E.64 R6, desc[UR6][R24.64] ;  /* 0x0000000618067981 */ /* 0x000f62000c1e1b00 */
[----:B------:R-:W1:Y:S03]  /*0220*/  LDCU.64 UR12, c[0x0][0x388] ;  /* 0x00007100ff0c77ac */ /* 0x000e660008000a00 */
[----:B------:R-:W2:Y:S01]  /*0230*/  LDG.E.64 R4, desc[UR6][R24.64+0x10] ;  /* 0x0000100618047981 */ /* 0x000ea2000c1e1b00 */
[----:B------:R-:W3:Y:S03]  /*0240*/  LDCU.64 UR14, c[0x0][0x390] ;  /* 0x00007200ff0e77ac */ /* 0x000ee60008000a00 */
[----:B------:R-:W4:Y:S01]  /*0250*/  LDG.E.64 R8, desc[UR6][R24.64+0x8] ;  /* 0x0000080618087981 */ /* 0x000f22000c1e1b00 */
[----:B------:R-:W-:Y:S01]  /*0260*/  IMAD.MOV.U32 R18, RZ, RZ, 0x0 ;  /* 0x00000000ff127424 */ /* 0x000fe200078e00ff */
[----:B-----5:R-:W-:-:S04]  /*0270*/  SHF.R.U32.HI R0, RZ, 0x2, R7 ;  /* 0x00000002ff007819 */ /* 0x020fc80000011607 */
[----:B------:R-:W-:Y:S01]  /*0280*/  LOP3.LUT R0, R0, R7, RZ, 0x3c, !PT ;  /* 0x0000000700007212 */ /* 0x000fe200078e3cff */
[----:B--2---:R-:W-:Y:S01]  /*0290*/  IMAD.SHL.U32 R7, R5, 0x10, RZ ;  /* 0x0000001005077824 */ /* 0x004fe200078e00ff */
[----:B----4-:R-:W-:-:S03]  /*02a0*/  SHF.R.U32.HI R11, RZ, 0x2, R8 ;  /* 0x00000002ff0b7819 */ /* 0x010fc60000011608 */
[----:B------:R-:W-:Y:S01]  /*02b0*/  IMAD.SHL.U32 R10, R0, 0x2, RZ ;  /* 0x00000002000a7824 */ /* 0x000fe200078e00ff */
[----:B------:R-:W-:-:S04]  /*02c0*/  LOP3.LUT R11, R11, R8, RZ, 0x3c, !PT ;  /* 0x000000080b0b7212 */ /* 0x000fc800078e3cff */
[----:B------:R-:W-:Y:S01]  /*02d0*/  LOP3.LUT R10, R0, R10, R7, 0x96, !PT ;  /* 0x0000000a000a7212 */ /* 0x000fe200078e9607 */
[----:B------:R-:W-:-:S03]  /*02e0*/  IMAD.SHL.U32 R7, R11, 0x2, RZ ;  /* 0x000000020b077824 */ /* 0x000fc600078e00ff */
[----:B------:R-:W-:Y:S02]  /*02f0*/  LOP3.LUT R8, R10, R5, RZ, 0x3c, !PT ;  /* 0x000000050a087212 */ /* 0x000fe400078e3cff */
[----:B------:R-:W-:Y:S02]  /*0300*/  SHF.R.U32.HI R10, RZ, 0x2, R9 ;  /* 0x00000002ff0a7819 */ /* 0x000fe40000011609 */
[----:B------:R-:W-:Y:S01]  /*0310*/  IADD3 R17, PT, PT, R6, 0x587c5, R8 ;  /* 0x000587c506117810 */ /* 0x000fe20007ffe008 */
[----:B------:R-:W-:Y:S01]  /*0320*/  IMAD.SHL.U32 R0, R8, 0x10, RZ ;  /* 0x0000001008007824 */ /* 0x000fe200078e00ff */
[----:B------:R-:W-:-:S04]  /*0330*/  LOP3.LUT R10, R10, R9, RZ, 0x3c, !PT ;  /* 0x000000090a0a7212 */ /* 0x000fc800078e3cff */
[----:B------:R-:W-:Y:S01]  /*0340*/  LOP3.LUT R7, R11, R7, R0, 0x96, !PT ;  /* 0x000000070b077212 */ /* 0x000fe200078e9600 */
[----:B------:R-:W-:Y:S01]  /*0350*/  IMAD.SHL.U32 R0, R10, 0x2, RZ ;  /* 0x000000020a007824 */ /* 0x000fe200078e00ff */
[----:B------:R-:W-:Y:S02]  /*0360*/  SHF.R.U32.HI R11, RZ, 0x2, R4 ;  /* 0x00000002ff0b7819 */ /* 0x000fe40000011604 */
[----:B------:R-:W-:Y:S02]  /*0370*/  LOP3.LUT R9, R7, R8, RZ, 0x3c, !PT ;  /* 0x0000000807097212 */ /* 0x000fe400078e3cff */
[----:B------:R-:W-:Y:S02]  /*0380*/  LOP3.LUT R11, R11, R4, RZ, 0x3c, !PT ;  /* 0x000000040b0b7212 */ /* 0x000fe400078e3cff */
[----:B------:R-:W-:Y:S01]  /*0390*/  IADD3 R12, PT, PT, R6, 0xb0f8a, R9 ;  /* 0x000b0f8a060c7810 */ /* 0x000fe20007ffe009 */
[----:B------:R-:W-:Y:S01]  /*03a0*/  IMAD.SHL.U32 R7, R9, 0x10, RZ ;  /* 0x0000001009077824 */ /* 0x000fe200078e00ff */
[----:B------:R2:W-:Y:S01]  /*03b0*/  STG.E.64 desc[UR6][R24.64+0x8], R8 ;  /* 0x0000080818007986 */ /* 0x0005e2000c101b06 */
[----:B------:R-:W-:-:S02]  /*03c0*/  IMAD.SHL.U32 R4, R11, 0x2, RZ ;  /* 0x000000020b047824 */ /* 0x000fc400078e00ff */
[----:B------:R-:W-:Y:S01]  /*03d0*/  IMAD.WIDE.U32 R12, R12, 0x200000, RZ ;  /* 0x002000000c0c7825 */ /* 0x000fe200078e00ff */
[----:B------:R-:W-:-:S04]  /*03e0*/  LOP3.LUT R10, R10, R0, R7, 0x96, !PT ;  /* 0x000000000a0a7212 */ /* 0x000fc800078e9607 */
[----:B------:R-:W-:Y:S02]  /*03f0*/  LOP3.LUT R10, R10, R9, RZ, 0x3c, !PT ;  /* 0x000000090a0a7212 */ /* 0x000fe400078e3cff */
[----:B------:R-:W-:Y:S01]  /*0400*/  LOP3.LUT R16, R12, R17, RZ, 0x3c, !PT ;  /* 0x000000110c107212 */ /* 0x000fe200078e3cff */
[----:B------:R-:W-:Y:S01]  /*0410*/  IMAD.MOV.U32 R17, RZ, RZ, R13 ;  /* 0x000000ffff117224 */ /* 0x000fe200078e000d */
[----:B------:R-:W-:Y:S01]  /*0420*/  IADD3 R19, PT, PT, R6, 0x10974f, R10 ;  /* 0x0010974f06137810 */ /* 0x000fe20007ffe00a */
[----:B------:R-:W-:-:S05]  /*0430*/  IMAD.SHL.U32 R0, R10, 0x10, RZ ;  /* 0x000000100a007824 */ /* 0x000fca00078e00ff */
[----:B------:R-:W-:Y:S01]  /*0440*/  LOP3.LUT R11, R11, R4, R0, 0x96, !PT ;  /* 0x000000040b0b7212 */ /* 0x000fe200078e9600 */
[----:B------:R-:W-:Y:S02]  /*0450*/  VIADD R4, R6, 0x161f14 ;  /* 0x00161f1406047836 */ /* 0x000fe40000000000 */
[----:B------:R-:W4:Y:S01]  /*0460*/  I2F.F64.U64 R6, R16 ;  /* 0x0000001000067312 */ /* 0x000f220000301800 */
[----:B------:R-:W-:Y:S02]  /*0470*/  LOP3.LUT R11, R11, R10, RZ, 0x3c, !PT ;  /* 0x0000000a0b0b7212 */ /* 0x000fe400078e3cff */
[----:B------:R2:W-:Y:S03]  /*0480*/  STG.E.64 desc[UR6][R24.64], R4 ;  /* 0x0000000418007986 */ /* 0x0005e6000c101b06 */
[----:B------:R-:W-:Y:S01]  /*0490*/  IMAD.IADD R14, R11, 0x1, R4 ;  /* 0x000000010b0e7824 */ /* 0x000fe200078e0204 */
[----:B------:R2:W-:Y:S03]  /*04a0*/  STG.E.64 desc[UR6][R24.64+0x10], R10 ;  /* 0x0000100a18007986 */ /* 0x0005e6000c101b06 */
[----:B------:R-:W-:-:S03]  /*04b0*/  IMAD.WIDE.U32 R14, R14, 0x200000, RZ ;  /* 0x002000000e0e7825 */ /* 0x000fc600078e00ff */
[----:B------:R-:W-:Y:S01]  /*04c0*/  LOP3.LUT R14, R14, R19, RZ, 0x3c, !PT ;  /* 0x000000130e0e7212 */ /* 0x000fe200078e3cff */
[----:B------:R-:W-:-:S03]  /*04d0*/  IMAD.MOV.U32 R19, RZ, RZ, 0x3ca00000 ;  /* 0x3ca00000ff137424 */ /* 0x000fc600078e00ff */
[----:B------:R-:W5:Y:S03]  /*04e0*/  I2F.F64.U64 R12, R14 ;  /* 0x0000000e000c7312 */ /* 0x000f660000301800 */
[-C--:B----4-:R-:W-:Y:S02]  /*04f0*/  DFMA R6, R6, R18.reuse, 5.5511151231257827021e-17 ;  /* 0x3c9000000606742b */ /* 0x090fe40000000012 */
[----:B-----5:R-:W-:-:S06]  /*0500*/  DFMA R12, R12, R18, 5.5511151231257827021e-17 ;  /* 0x3c9000000c0c742b */ /* 0x020fcc0000000012 */
[----:B-1----:R-:W-:Y:S02]  /*0510*/  DFMA R18, R20, R6, UR12 ;  /* 0x0000000c14127e2b */ /* 0x002fe40008000006 */
[----:B--23--:R-:W-:-:S11]  /*0520*/  DFMA R16, R22, R12, UR14 ;  /* 0x0000000e16107e2b */ /* 0x00cfd6000800000c */
.L_x_2:
[----:B01234-:R-:W-:Y:S05]  /*0530*/  BSYNC.RECONVERGENT B0 ;  /* 0x0000000000007941 */ /* 0x01ffea0003800200 */
.L_x_1:
[----:B------:R-:W-:Y:S01]  /*0540*/  BSSY.RECONVERGENT B0, `(.L_x_3) ;  /* 0x000005a000007945 */ /* 0x000fe20003800200 */
[----:B------:R-:W-:Y:S02]  /*0550*/  IMAD.MOV.U32 R14, RZ, RZ, R16 ;  /* 0x000000ffff0e7224 */ /* 0x000fe400078e0010 */
[----:B------:R-:W-:Y:S02]  /*0560*/  IMAD.MOV.U32 R15, RZ, RZ, R17 ;  /* 0x000000ffff0f7224 */ /* 0x000fe400078e0011 */
[----:B------:R-:W-:Y:S02]  /*0570*/  IMAD.MOV.U32 R12, RZ, RZ, R18 ;  /* 0x000000ffff0c7224 */ /* 0x000fe400078e0012 */
[----:B------:R-:W-:-:S07]  /*0580*/  IMAD.MOV.U32 R13, RZ, RZ, R19 ;  /* 0x000000ffff0d7224 */ /* 0x000fce00078e0013 */
.L_x_11:
[----:B------:R-:W-:Y:S01]  /*0590*/  DMUL R4, R14, R14 ;  /* 0x0000000e0e047228 */ /* 0x000fe20000000000 */
[----:B------:R-:W-:Y:S01]  /*05a0*/  ISETP.NE.AND P2, PT, R2, RZ, PT ;  /* 0x000000ff0200720c */ /* 0x000fe20003f45270 */
[C---:B------:R-:W-:Y:S01]  /*05b0*/  DADD R6, R12.reuse, R12 ;  /* 0x000000000c067229 */ /* 0x040fe2000000000c */
[----:B------:R-:W-:Y:S05]  /*05c0*/  BSSY.RECONVERGENT B1, `(.L_x_4) ;  /* 0x0000048000017945 */ /* 0x000fea0003800200 */
[----:B------:R-:W-:Y:S02]  /*05d0*/  DFMA R4, R12, R12, -R4 ;  /* 0x0000000c0c04722b */ /* 0x000fe40000000804 */
[----:B------:R-:W-:-:S06]  /*05e0*/  DFMA R14, R6, R14, R16 ;  /* 0x0000000e060e722b */ /* 0x000fcc0000000010 */
[----:B------:R-:W-:Y:S01]  /*05f0*/  DADD R12, R18, R4 ;  /* 0x00000000120c7229 */ /* 0x000fe20000000004 */
[----:B------:R-:W-:Y:S10]  /*0600*/  @!P2 BRA `(.L_x_5) ;  /* 0x00000004000ca947 */ /* 0x000ff40003800000 */
[----:B------:R-:W0:Y:S01]  /*0610*/  LDC.64 R10, c[0x0][0x3a8] ;  /* 0x0000ea00ff0a7b82 */ /* 0x000e220000000a00 */
[----:B------:R-:W0:Y:S01]  /*0620*/  MUFU.RCP64H R5, UR8 ;  /* 0x0000000800057d08 */ /* 0x000e220008001800 */
[----:B------:R-:W-:Y:S01]  /*0630*/  IMAD.MOV.U32 R4, RZ, RZ, 0x1 ;  /* 0x00000001ff047424 */ /* 0x000fe200078e00ff */
[----:B------:R-:W-:Y:S05]  /*0640*/  BSSY.RECONVERGENT B2, `(.L_x_6) ;  /* 0x0000015000027945 */ /* 0x000fea0003800200 */
[----:B0-----:R-:W-:-:S08]  /*0650*/  DFMA R6, R4, -R10, 1 ;  /* 0x3ff000000406742b */ /* 0x001fd0000000080a */
[----:B------:R-:W-:-:S08]  /*0660*/  DFMA R6, R6, R6, R6 ;  /* 0x000000060606722b */ /* 0x000fd00000000006 */
[----:B------:R-:W-:Y:S02]  /*0670*/  DFMA R4, R4, R6, R4 ;  /* 0x000000060404722b */ /* 0x000fe40000000004 */
[----:B------:R-:W-:-:S06]  /*0680*/  DADD R6, R12, -UR16 ;  /* 0x800000100c067e29 */ /* 0x000fcc0008000000 */
[----:B------:R-:W-:-:S04]  /*0690*/  DFMA R8, R4, -R10, 1 ;  /* 0x3ff000000408742b */ /* 0x000fc8000000080a */
[----:B------:R-:W-:-:S04]  /*06a0*/  FSETP.GEU.AND P1, PT, |R7|, 6.5827683646048100446e-37, PT ;  /* 0x036000000700780b */ /* 0x000fc80003f2e200 */
[----:B------:R-:W-:-:S08]  /*06b0*/  DFMA R4, R4, R8, R4 ;  /* 0x000000080404722b */ /* 0x000fd00000000004 */
[----:B------:R-:W-:-:S08]  /*06c0*/  DMUL R8, R6, R4 ;  /* 0x0000000406087228 */ /* 0x000fd00000000000 */
[----:B------:R-:W-:-:S08]  /*06d0*/  DFMA R10, R8, -R10, R6 ;  /* 0x8000000a080a722b */ /* 0x000fd00000000006 */
[----:B------:R-:W-:-:S10]  /*06e0*/  DFMA R4, R4, R10, R8 ;  /* 0x0000000a0404722b */ /* 0x000fd40000000008 */
[----:B------:R-:W-:-:S05]  /*06f0*/  FFMA R0, RZ, UR8, R5 ;  /* 0x00000008ff007c23 */ /* 0x000fca0008000005 */
[----:B------:R-:W-:-:S13]  /*0700*/  FSETP.GT.AND P0, PT, |R0|, 1.469367938527859385e-39, PT ;  /* 0x001000000000780b */ /* 0x000fda0003f04200 */
[----:B------:R-:W-:Y:S05]  /*0710*/  @P0 BRA P1, `(.L_x_7) ;  /* 0x00000000001c0947 */ /* 0x000fea0000800000 */
[----:B------:R-:W0:Y:S01]  /*0720*/  LDCU.64 UR12, c[0x0][0x3a8] ;  /* 0x00007500ff0c77ac */ /* 0x000e220008000a00 */
[----:B------:R-:W-:Y:S01]  /*0730*/  MOV R0, 0x770 ;  /* 0x0000077000007802 */ /* 0x000fe20000000f00 */
[----:B0-----:R-:W-:Y:S02]  /*0740*/  IMAD.U32 R8, RZ, RZ, UR12 ;  /* 0x0000000cff087e24 */ /* 0x001fe4000f8e00ff */
[----:B------:R-:W-:-:S07]  /*0750*/  IMAD.U32 R9, RZ, RZ, UR13 ;  /* 0x0000000dff097e24 */ /* 0x000fce000f8e00ff */
[----:B------:R-:W-:Y:S05]  /*0760*/  CALL.REL.NOINC `($__internal_0_$__cuda_sm20_div_rn_f64_full) ;  /* 0x0000000800947944 */ /* 0x000fea0003c00000 */
[----:B------:R-:W-:Y:S02]  /*0770*/  IMAD.MOV.U32 R4, RZ, RZ, R28 ;  /* 0x000000ffff047224 */ /* 0x000fe400078e001c */
[----:B------:R-:W-:-:S07]  /*0780*/  IMAD.MOV.U32 R5, RZ, RZ, R29 ;  /* 0x000000ffff057224 */ /* 0x000fce00078e001d */
.L_x_7:
[----:B------:R-:W-:Y:S05]  /*0790*/  BSYNC.RECONVERGENT B2 ;  /* 0x0000000000027941 */ /* 0x000fea0003800200 */
.L_x_6:
[----:B------:R-:W0:Y:S01]  /*07a0*/  LDC.64 R6, c[0x0][0x3b0] ;  /* 0x0000ec00ff067b82 */ /* 0x000e220000000a00 */
[----:B------:R-:W0:Y:S01]  /*07b0*/  MUFU.RCP64H R9, UR9 ;  /* 0x0000000900097d08 */ /* 0x000e220008001800 */
[----:B------:R-:W-:Y:S01]  /*07c0*/  IMAD.MOV.U32 R8, RZ, RZ, 0x1 ;  /* 0x00000001ff087424 */ /* 0x000fe200078e00ff */
[----:B------:R-:W-:Y:S06]  /*07d0*/  BSSY.RECONVERGENT B2, `(.L_x_8) ;  /* 0x0000018000027945 */ /* 0x000fec0003800200 */
[----:B------:R1:W2:Y:S01]  /*07e0*/  F2I.F64.TRUNC R4, R4 ;  /* 0x0000000400047311 */ /* 0x0002a2000030d100 */
        /* <DEDUP_REMOVED lines=12> */
[----:B-12---:R-:W-:Y:S05]  /*08b0*/  @P0 BRA P1, `(.L_x_9) ;  /* 0x0000000000240947 */ /* 0x006fea0000800000 */
[----:B------:R-:W0:Y:S01]  /*08c0*/  LDCU.64 UR12, c[0x0][0x3b0] ;  /* 0x00007600ff0c77ac */ /* 0x000e220008000a00 */
[----:B------:R-:W-:Y:S01]  /*08d0*/  IMAD.MOV.U32 R6, RZ, RZ, R8 ;  /* 0x000000ffff067224 */ /* 0x000fe200078e0008 */
[----:B------:R-:W-:Y:S01]  /*08e0*/  MOV R0, 0x930 ;  /* 0x0000093000007802 */ /* 0x000fe20000000f00 */
[----:B------:R-:W-:Y:S02]  /*08f0*/  IMAD.MOV.U32 R7, RZ, RZ, R9 ;  /* 0x000000ffff077224 */ /* 0x000fe400078e0009 */
[----:B0-----:R-:W-:Y:S02]  /*0900*/  IMAD.U32 R8, RZ, RZ, UR12 ;  /* 0x0000000cff087e24 */ /* 0x001fe4000f8e00ff */
[----:B------:R-:W-:-:S07]  /*0910*/  IMAD.U32 R9, RZ, RZ, UR13 ;  /* 0x0000000dff097e24 */ /* 0x000fce000f8e00ff */
[----:B------:R-:W-:Y:S05]  /*0920*/  CALL.REL.NOINC `($__internal_0_$__cuda_sm20_div_rn_f64_full) ;  /* 0x0000000800247944 */ /* 0x000fea0003c00000 */
[----:B------:R-:W-:Y:S02]  /*0930*/  IMAD.MOV.U32 R6, RZ, RZ, R28 ;  /* 0x000000ffff067224 */ /* 0x000fe400078e001c */
[----:B------:R-:W-:-:S07]  /*0940*/  IMAD.MOV.U32 R7, RZ, RZ, R29 ;  /* 0x000000ffff077224 */ /* 0x000fce00078e001d */
.L_x_9:
[----:B------:R-:W-:Y:S05]  /*0950*/  BSYNC.RECONVERGENT B2 ;  /* 0x0000000000027941 */ /* 0x000fea0003800200 */
.L_x_8:
[----:B------:R-:W0:Y:S01]  /*0960*/  F2I.F64.TRUNC R5, R6 ;  /* 0x0000000600057311 */ /* 0x000e22000030d100 */
[----:B------:R-:W-:-:S04]  /*0970*/  ISETP.GE.AND P1, PT, R4, UR10, PT ;  /* 0x0000000a04007c0c */ /* 0x000fc8000bf26270 */
[----:B------:R-:W-:Y:S02]  /*0980*/  ISETP.GT.AND P1, PT, R4, -0x1, !P1 ;  /* 0xffffffff0400780c */ /* 0x000fe40004f24270 */
[----:B0-----:R-:W-:-:S04]  /*0990*/  ISETP.GE.AND P0, PT, R5, UR10, PT ;  /* 0x0000000a05007c0c */ /* 0x001fc8000bf06270 */
[----:B------:R-:W-:-:S04]  /*09a0*/  ISETP.GT.AND P0, PT, R5, -0x1, !P0 ;  /* 0xffffffff0500780c */ /* 0x000fc80004704270 */
[----:B------:R-:W-:-:S13]  /*09b0*/  PLOP3.LUT P0, PT, P0, P1, PT, 0x80, 0x8 ;  /* 0x000000000008781c */ /* 0x000fda0000703070 */
[----:B------:R-:W-:Y:S05]  /*09c0*/  @!P0 BRA `(.L_x_5) ;  /* 0x00000000001c8947 */ /* 0x000fea0003800000 */
[----:B------:R-:W0:Y:S01]  /*09d0*/  LDC.64 R6, c[0x0][0x3b8] ;  /* 0x0000ee00ff067b82 */ /* 0x000e220000000a00 */
[----:B------:R-:W-:-:S04]  /*09e0*/  IMAD R5, R5, UR11, R4 ;  /* 0x0000000b05057c24 */ /* 0x000fc8000f8e0204 */
[----:B0-----:R-:W-:-:S05]  /*09f0*/  IMAD.WIDE R4, R5, 0x8, R6 ;  /* 0x0000000805047825 */ /* 0x001fca00078e0206 */
[----:B------:R-:W2:Y:S02]  /*0a00*/  LDG.E.64 R6, desc[UR6][R4.64] ;  /* 0x0000000604067981 */ /* 0x000ea4000c1e1b00 */
[----:B--2---:R-:W-:-:S05]  /*0a10*/  IADD3 R6, P0, PT, R6, 0x1, RZ ;  /* 0x0000000106067810 */ /* 0x004fca0007f1e0ff */
[----:B------:R-:W-:-:S05]  /*0a20*/  IMAD.X R7, RZ, RZ, R7, P0 ;  /* 0x000000ffff077224 */ /* 0x000fca00000e0607 */
[----:B------:R0:W-:Y:S03]  /*0a30*/  STG.E.64 desc[UR6][R4.64], R6 ;  /* 0x0000000604007986 */ /* 0x0001e6000c101b06 */
.L_x_5:
[----:B------:R-:W-:Y:S05]  /*0a40*/  BSYNC.RECONVERGENT B1 ;  /* 0x0000000000017941 */ /* 0x000fea0003800200 */
.L_x_4:
[----:B0-----:R-:W-:-:S08]  /*0a50*/  DMUL R4, R12, R12 ;  /* 0x0000000c0c047228 */ /* 0x001fd00000000000 */
[----:B------:R-:W-:-:S08]  /*0a60*/  DFMA R4, R14, R14, R4 ;  /* 0x0000000e0e04722b */ /* 0x000fd00000000004 */
[----:B------:R-:W-:-:S14]  /*0a70*/  DSETP.GT.AND P1, PT, R4, 4, PT ;  /* 0x401000000400742a */ /* 0x000fdc0003f24000 */
[----:B------:R-:W-:Y:S05]  /*0a80*/  @P1 BRA `(.L_x_10) ;  /* 0x0000000000141947 */ /* 0x000fea0003800000 */
[----:B------:R-:W-:-:S05]  /*0a90*/  VIADD R3, R3, 0x1 ;  /* 0x0000000103037836 */ /* 0x000fca0000000000 */
[----:B------:R-:W-:-:S13]  /*0aa0*/  ISETP.NE.AND P0, PT, R3, UR20, PT ;  /* 0x0000001403007c0c */ /* 0x000fda000bf05270 */
[----:B------:R-:W-:Y:S05]  /*0ab0*/  @P0 BRA `(.L_x_11) ;  /* 0xfffffff800b40947 */ /* 0x000fea000383ffff */
[----:B------:R-:W0:Y:S02]  /*0ac0*/  LDCU UR5, c[0x0][0x3c4] ;  /* 0x00007880ff0577ac */ /* 0x000e240008000800 */
[----:B0-----:R-:W-:-:S07]  /*0ad0*/  IMAD.U32 R3, RZ, RZ, UR5 ;  /* 0x00000005ff037e24 */ /* 0x001fce000f8e00ff */
.L_x_10:
[----:B------:R-:W-:Y:S05]  /*0ae0*/  BSYNC.RECONVERGENT B0 ;  /* 0x0000000000007941 */ /* 0x000fea0003800200 */
.L_x_3:
[----:B------:R-:W0:Y:S01]  /*0af0*/  LDCU UR5, c[0x0][0x3c8] ;  /* 0x00007900ff0577ac */ /* 0x000e220008000800 */
[----:B------:R-:W1:Y:S01]  /*0b00*/  LDC R0, c[0x0][0x3c0] ;  /* 0x0000f000ff007b82 */ /* 0x000e620000000800 */
[----:B0-----:R-:W-:Y:S01]  /*0b10*/  ISETP.GT.AND P0, PT, R3, UR5, PT ;  /* 0x0000000503007c0c */ /* 0x001fe2000bf04270 */
[----:B------:R-:W-:-:S03]  /*0b20*/  UIADD3 UR5, UPT, UPT, UR4, 0x1, URZ ;  /* 0x0000000104057890 */ /* 0x000fc6000fffe0ff */
[----:B------:R-:W-:-:S03]  /*0b30*/  SEL R2, R2, 0x1, !P0 ;  /* 0x0000000102027807 */ /* 0x000fc60004000000 */
[----:B-1----:R-:W-:Y:S02]  /*0b40*/  ISETP.NE.AND P0, PT, R0, UR5, PT ;  /* 0x0000000500007c0c */ /* 0x002fe4000bf05270 */
[----:B------:R-:W-:-:S04]  /*0b50*/  SEL R2, R2, RZ, P1 ;  /* 0x000000ff02027207 */ /* 0x000fc80000800000 */
[----:B------:R-:W-:-:S07]  /*0b60*/  SEL R2, R2, RZ, !P2 ;  /* 0x000000ff02027207 */ /* 0x000fce0005000000 */
[----:B------:R-:W-:Y:S05]  /*0b70*/  @!P0 EXIT ;  /* 0x000000000000894d */ /* 0x000fea0003800000 */
[----:B------:R-:W-:Y:S01]  /*0b80*/  UMOV UR4, UR5 ;  /* 0x0000000500047c82 */ /* 0x000fe20008000000 */
[----:B------:R-:W-:Y:S05]  /*0b90*/  BRA `(.L_x_12) ;  /* 0xfffffff400707947 */ /* 0x000fea000383ffff */
.L_x_0:
[----:B------:R-:W-:-:S13]  /*0ba0*/  ISETP.NE.AND P0, PT, R0, 0x1, PT ;  /* 0x000000010000780c */ /* 0x000fda0003f05270 */
[----:B------:R-:W-:Y:S05]  /*0bb0*/  @!P0 BRA `(.L_x_13) ;  /* 0x0000000000f08947 */ /* 0x000fea0003800000 */
[----:B------:R0:W5:Y:S04]  /*0bc0*/  LDG.E.64 R4, desc[UR6][R24.64] ;  /* 0x0000000618047981 */ /* 0x000168000c1e1b00 */
[----:B------:R0:W5:Y:S04]  /*0bd0*/  LDG.E.64 R2, desc[UR6][R24.64+0x8] ;  /* 0x0000080618027981 */ /* 0x000168000c1e1b00 */
[----:B------:R0:W5:Y:S01]  /*0be0*/  LDG.E.64 R6, desc[UR6][R24.64+0x10] ;  /* 0x0000100618067981 */ /* 0x000162000c1e1b00 */
[----:B------:R-:W-:-:S05]  /*0bf0*/  LOP3.LUT R8, R0, 0x7ffffffe, RZ, 0xc0, !PT ;  /* 0x7ffffffe00087812 */ /* 0x000fca00078ec0ff */
[----:B------:R-:W-:-:S07]  /*0c00*/  IMAD.MOV R8, RZ, RZ, -R8 ;  /* 0x000000ffff087224 */ /* 0x000fce00078e0a08 */
.L_x_14:
[----:B-----5:R-:W-:Y:S01]  /*0c10*/  SHF.R.U32.HI R10, RZ, 0x2, R5 ;  /* 0x00000002ff0a7819 */ /* 0x020fe20000011605 */
[----:B------:R-:W-:Y:S01]  /*0c20*/  VIADD R8, R8, 0x2 ;  /* 0x0000000208087836 */ /* 0x000fe20000000000 */
[----:B------:R-:W-:Y:S01]  /*0c30*/  SHF.R.U32.HI R11, RZ, 0x2, R2 ;  /* 0x00000002ff0b7819 */ /* 0x000fe20000011602 */
[----:B------:R-:W-:Y:S01]  /*0c40*/  VIADD R4, R4, 0x2c3e28 ;  /* 0x002c3e2804047836 */ /* 0x000fe20000000000 */
[----:B------:R-:W-:Y:S01]  /*0c50*/  LOP3.LUT R10, R10, R5, RZ, 0x3c, !PT ;  /* 0x000000050a0a7212 */ /* 0x000fe200078e3cff */
[----:B------:R-:W-:Y:S01]  /*0c60*/  IMAD.SHL.U32 R5, R7, 0x10, RZ ;  /* 0x0000001007057824 */ /* 0x000fe200078e00ff */
[----:B------:R-:W-:Y:S02]  /*0c70*/  LOP3.LUT R11, R11, R2, RZ, 0x3c, !PT ;  /* 0x000000020b0b7212 */ /* 0x000fe400078e3cff */
[----:B------:R-:W-:Y:S01]  /*0c80*/  SHF.R.U32.HI R12, RZ, 0x2, R3 ;  /* 0x00000002ff0c7819 */ /* 0x000fe20000011603 */
[----:B------:R-:W-:Y:S01]  /*0c90*/  IMAD.SHL.U32 R9, R10, 0x2, RZ ;  /* 0x000000020a097824 */ /* 0x000fe200078e00ff */
[----:B------:R-:W-:-:S02]  /*0ca0*/  ISETP.NE.AND P0, PT, R8, RZ, PT ;  /* 0x000000ff0800720c */ /* 0x000fc40003f05270 */
[----:B------:R-:W-:Y:S02]  /*0cb0*/  LOP3.LUT R12, R12, R3, RZ, 0x3c, !PT ;  /* 0x000000030c0c7212 */ /* 0x000fe400078e3cff */
[----:B------:R-:W-:Y:S01]  /*0cc0*/  LOP3.LUT R10, R10, R9, R5, 0x96, !PT ;  /* 0x000000090a0a7212 */ /* 0x000fe200078e9605 */
[----:B------:R-:W-:Y:S01]  /*0cd0*/  IMAD.SHL.U32 R5, R11, 0x2, RZ ;  /* 0x000000020b057824 */ /* 0x000fe200078e00ff */
[----:B------:R-:W-:Y:S02]  /*0ce0*/  SHF.R.U32.HI R9, RZ, 0x2, R6 ;  /* 0x00000002ff097819 */ /* 0x000fe40000011606 */
[----:B------:R-:W-:Y:S02]  /*0cf0*/  LOP3.LUT R10, R10, R7, RZ, 0x3c, !PT ;  /* 0x000000070a0a7212 */ /* 0x000fe400078e3cff */
[----:B------:R-:W-:-:S03]  /*0d00*/  LOP3.LUT R9, R9, R6, RZ, 0x3c, !PT ;  /* 0x0000000609097212 */ /* 0x000fc600078e3cff */
[----:B------:R-:W-:-:S05]  /*0d10*/  IMAD.SHL.U32 R2, R10, 0x10, RZ ;  /* 0x000000100a027824 */ /* 0x000fca00078e00ff */
[----:B------:R-:W-:Y:S01]  /*0d20*/  LOP3.LUT R5, R11, R5, R2, 0x96, !PT ;  /* 0x000000050b057212 */ /* 0x000fe200078e9602 */
[----:B------:R-:W-:-:S03]  /*0d30*/  IMAD.SHL.U32 R2, R12, 0x2, RZ ;  /* 0x000000020c027824 */ /* 0x000fc600078e00ff */
[----:B------:R-:W-:-:S05]  /*0d40*/  LOP3.LUT R3, R5, R10, RZ, 0x3c, !PT ;  /* 0x0000000a05037212 */ /* 0x000fca00078e3cff */
[----:B------:R-:W-:-:S05]  /*0d50*/  IMAD.SHL.U32 R5, R3, 0x10, RZ ;  /* 0x0000001003057824 */ /* 0x000fca00078e00ff */
[----:B------:R-:W-:Y:S01]  /*0d60*/  LOP3.LUT R2, R12, R2, R5, 0x96, !PT ;  /* 0x000000020c027212 */ /* 0x000fe200078e9605 */
[----:B------:R-:W-:Y:S01]  /*0d70*/  IMAD.SHL.U32 R5, R9, 0x2, RZ ;  /* 0x0000000209057824 */ /* 0x000fe200078e00ff */
[----:B------:R-:W-:Y:S02]  /*0d80*/  SHF.R.U32.HI R12, RZ, 0x2, R7 ;  /* 0x00000002ff0c7819 */ /* 0x000fe40000011607 */
[----:B------:R-:W-:Y:S02]  /*0d90*/  LOP3.LUT R6, R2, R3, RZ, 0x3c, !PT ;  /* 0x0000000302067212 */ /* 0x000fe400078e3cff */
[----:B------:R-:W-:Y:S02]  /*0da0*/  LOP3.LUT R12, R12, R7, RZ, 0x3c, !PT ;  /* 0x000000070c0c7212 */ /* 0x000fe400078e3cff */
[----:B------:R-:W-:Y:S01]  /*0db0*/  SHF.R.U32.HI R11, RZ, 0x2, R6 ;  /* 0x00000002ff0b7819 */ /* 0x000fe20000011606 */
[----:B------:R-:W-:-:S03]  /*0dc0*/  IMAD.SHL.U32 R2, R6, 0x10, RZ ;  /* 0x0000001006027824 */ /* 0x000fc600078e00ff */
[-C--:B------:R-:W-:Y:S02]  /*0dd0*/  LOP3.LUT R11, R11, R6.reuse, RZ, 0x3c, !PT ;  /* 0x000000060b0b7212 */ /* 0x080fe400078e3cff */
[----:B------:R-:W-:Y:S01]  /*0de0*/  LOP3.LUT R5, R9, R5, R2, 0x96, !PT ;  /* 0x0000000509057212 */ /* 0x000fe200078e9602 */
[----:B------:R-:W-:Y:S01]  /*0df0*/  IMAD.SHL.U32 R2, R12, 0x2, RZ ;  /* 0x000000020c027824 */ /* 0x000fe200078e00ff */
[----:B------:R-:W-:Y:S02]  /*0e00*/  SHF.R.U32.HI R9, RZ, 0x2, R10 ;  /* 0x00000002ff097819 */ /* 0x000fe4000001160a */
[----:B------:R-:W-:Y:S02]  /*0e10*/  LOP3.LUT R5, R5, R6, RZ, 0x3c, !PT ;  /* 0x0000000605057212 */ /* 0x000fe400078e3cff */
[----:B------:R-:W-:-:S03]  /*0e20*/  LOP3.LUT R9, R9, R10, RZ, 0x3c, !PT ;  /* 0x0000000a09097212 */ /* 0x000fc600078e3cff */
[----:B------:R-:W-:-:S05]  /*0e30*/  IMAD.SHL.U32 R7, R5, 0x10, RZ ;  /* 0x0000001005077824 */ /* 0x000fca00078e00ff */
        /* <DEDUP_REMOVED lines=11> */
[----:B------:R-:W-:-:S03]  /*0ef0*/  IMAD.SHL.U32 R7, R11, 0x2, RZ ;  /* 0x000000020b077824 */ /* 0x000fc600078e00ff */
[----:B------:R-:W-:-:S05]  /*0f00*/  LOP3.LUT R6, R12, R3, RZ, 0x3c, !PT ;  /* 0x000000030c067212 */ /* 0x000fca00078e3cff */
[----:B------:R-:W-:-:S05]  /*0f10*/  IMAD.SHL.U32 R10, R6, 0x10, RZ ;  /* 0x00000010060a7824 */ /* 0x000fca00078e00ff */
[----:B------:R-:W-:-:S04]  /*0f20*/  LOP3.LUT R7, R11, R7, R10, 0x96, !PT ;  /* 0x000000070b077212 */ /* 0x000fc800078e960a */
[----:B------:R-:W-:Y:S01]  /*0f30*/  LOP3.LUT R7, R7, R6, RZ, 0x3c, !PT ;  /* 0x0000000607077212 */ /* 0x000fe200078e3cff */
[----:B------:R-:W-:Y:S06]  /*0f40*/  @P0 BRA `(.L_x_14) ;  /* 0xfffffffc00300947 */ /* 0x000fec000383ffff */
[----:B------:R1:W-:Y:S04]  /*0f50*/  STG.E.64 desc[UR6][R24.64+0x8], R2 ;  /* 0x0000080218007986 */ /* 0x0003e8000c101b06 */
[----:B------:R1:W-:Y:S04]  /*0f60*/  STG.E.64 desc[UR6][R24.64+0x10], R6 ;  /* 0x0000100618007986 */ /* 0x0003e8000c101b06 */
[----:B------:R1:W-:Y:S02]  /*0f70*/  STG.E.64 desc[UR6][R24.64], R4 ;  /* 0x0000000418007986 */ /* 0x0003e4000c101b06 */
.L_x_13:
[----:B------:R-:W-:-:S04]  /*0f80*/  LOP3.LUT R0, R0, 0x1, RZ, 0xc0, !PT ;  /* 0x0000000100007812 */ /* 0x000fc800078ec0ff */
[----:B------:R-:W-:-:S13]  /*0f90*/  ISETP.NE.U32.AND P0, PT, R0, 0x1, PT ;  /* 0x000000010000780c */ /* 0x000fda0003f05070 */
[----:B------:R-:W-:Y:S05]  /*0fa0*/  @P0 EXIT ;  /* 0x000000000000094d */ /* 0x000fea0003800000 */
[----:B-1----:R-:W2:Y:S04]  /*0fb0*/  LDG.E.64 R2, desc[UR6][R24.64] ;  /* 0x0000000618027981 */ /* 0x002ea8000c1e1b00 */
[----:B------:R-:W3:Y:S04]  /*0fc0*/  LDG.E.64 R4, desc[UR6][R24.64+0x10] ;  /* 0x0000100618047981 */ /* 0x000ee8000c1e1b00 */
[----:B------:R-:W4:Y:S01]  /*0fd0*/  LDG.E.64 R6, desc[UR6][R24.64+0x8] ;  /* 0x0000080618067981 */ /* 0x000f22000c1e1b00 */
[----:B--2---:R-:W-:-:S04]  /*0fe0*/  SHF.R.U32.HI R0, RZ, 0x2, R3 ;  /* 0x00000002ff007819 */ /* 0x004fc80000011603 */
[----:B------:R-:W-:Y:S01]  /*0ff0*/  LOP3.LUT R0, R0, R3, RZ, 0x3c, !PT ;  /* 0x0000000300007212 */ /* 0x000fe200078e3cff */
[----:B---3--:R-:W-:Y:S01]  /*1000*/  IMAD.SHL.U32 R3, R5, 0x10, RZ ;  /* 0x0000001005037824 */ /* 0x008fe200078e00ff */
[----:B----4-:R-:W-:-:S03]  /*1010*/  SHF.R.U32.HI R9, RZ, 0x2, R6 ;  /* 0x00000002ff097819 */ /* 0x010fc60000011606 */
[----:B------:R-:W-:Y:S01]  /*1020*/  IMAD.SHL.U32 R8, R0, 0x2, RZ ;  /* 0x0000000200087824 */ /* 0x000fe200078e00ff */
[----:B------:R-:W-:-:S04]  /*1030*/  LOP3.LUT R9, R9, R6, RZ, 0x3c, !PT ;  /* 0x0000000609097212 */ /* 0x000fc800078e3cff */
[----:B------:R-:W-:Y:S01]  /*1040*/  LOP3.LUT R8, R0, R8, R3, 0x96, !PT ;  /* 0x0000000800087212 */ /* 0x000fe200078e9603 */
[----:B------:R-:W-:-:S03]  /*1050*/  IMAD.SHL.U32 R3, R9, 0x2, RZ ;  /* 0x0000000209037824 */ /* 0x000fc600078e00ff */
[----:B------:R-:W-:Y:S02]  /*1060*/  LOP3.LUT R6, R8, R5, RZ, 0x3c, !PT ;  /* 0x0000000508067212 */ /* 0x000fe400078e3cff */
[----:B------:R-:W-:-:S03]  /*1070*/  SHF.R.U32.HI R8, RZ, 0x2, R7 ;  /* 0x00000002ff087819 */ /* 0x000fc60000011607 */
[----:B------:R-:W-:Y:S01]  /*1080*/  IMAD.SHL.U32 R0, R6, 0x10, RZ ;  /* 0x0000001006007824 */ /* 0x000fe200078e00ff */
[----:B------:R-:W-:-:S04]  /*1090*/  LOP3.LUT R8, R8, R7, RZ, 0x3c, !PT ;  /* 0x0000000708087212 */ /* 0x000fc800078e3cff */
[----:B------:R-:W-:Y:S01]  /*10a0*/  LOP3.LUT R3, R9, R3, R0, 0x96, !PT ;  /* 0x0000000309037212 */ /* 0x000fe200078e9600 */
[----:B------:R-:W-:Y:S01]  /*10b0*/  IMAD.SHL.U32 R0, R8, 0x2, RZ ;  /* 0x0000000208007824 */ /* 0x000fe200078e00ff */
[----:B------:R-:W-:Y:S02]  /*10c0*/  SHF.R.U32.HI R9, RZ, 0x2, R4 ;  /* 0x00000002ff097819 */ /* 0x000fe40000011604 */
[----:B------:R-:W-:Y:S02]  /*10d0*/  LOP3.LUT R7, R3, R6, RZ, 0x3c, !PT ;  /* 0x0000000603077212 */ /* 0x000fe400078e3cff */
[----:B------:R-:W-:-:S03]  /*10e0*/  LOP3.LUT R9, R9, R4, RZ, 0x3c, !PT ;  /* 0x0000000409097212 */ /* 0x000fc600078e3cff */
[----:B------:R-:W-:Y:S01]  /*10f0*/  IMAD.SHL.U32 R3, R7, 0x10, RZ ;  /* 0x0000001007037824 */ /* 0x000fe200078e00ff */
[----:B------:R-:W-:Y:S04]  /*1100*/  STG.E.64 desc[UR6][R24.64+0x8], R6 ;  /* 0x0000080618007986 */ /* 0x000fe8000c101b06 */
[----:B------:R-:W-:Y:S01]  /*1110*/  LOP3.LUT R0, R8, R0, R3, 0x96, !PT ;  /* 0x0000000008007212 */ /* 0x000fe200078e9603 */
[----:B------:R-:W-:Y:S02]  /*1120*/  IMAD.SHL.U32 R3, R9, 0x2, RZ ;  /* 0x0000000209037824 */ /* 0x000fe400078e00ff */
[----:B------:R-:W-:Y:S01]  /*1130*/  VIADD R8, R2, 0x161f14 ;  /* 0x00161f1402087836 */ /* 0x000fe20000000000 */
[----:B------:R-:W-:-:S05]  /*1140*/  LOP3.LUT R4, R0, R7, RZ, 0x3c, !PT ;  /* 0x0000000700047212 */ /* 0x000fca00078e3cff */
[----:B------:R-:W-:-:S05]  /*1150*/  IMAD.SHL.U32 R0, R4, 0x10, RZ ;  /* 0x0000001004007824 */ /* 0x000fca00078e00ff */
[----:B------:R-:W-:Y:S01]  /*1160*/  LOP3.LUT R3, R9, R3, R0, 0x96, !PT ;  /* 0x0000000309037212 */ /* 0x000fe200078e9600 */
[----:B------:R-:W-:-:S03]  /*1170*/  IMAD.MOV.U32 R9, RZ, RZ, R5 ;  /* 0x000000ffff097224 */ /* 0x000fc600078e0005 */
[----:B------:R-:W-:Y:S02]  /*1180*/  LOP3.LUT R5, R3, R4, RZ, 0x3c, !PT ;  /* 0x0000000403057212 */ /* 0x000fe400078e3cff */
[----:B------:R-:W-:Y:S04]  /*1190*/  STG.E.64 desc[UR6][R24.64], R8 ;  /* 0x0000000818007986 */ /* 0x000fe8000c101b06 */
[----:B------:R-:W-:Y:S01]  /*11a0*/  STG.E.64 desc[UR6][R24.64+0x10], R4 ;  /* 0x0000100418007986 */ /* 0x000fe2000c101b06 */
[----:B------:R-:W-:Y:S05]  /*11b0*/  EXIT ;  /* 0x000000000000794d */ /* 0x000fea0003800000 */
        .weak           $__internal_0_$__cuda_sm20_div_rn_f64_full
        .type           $__internal_0_$__cuda_sm20_div_rn_f64_full,@function
        .size           $__internal_0_$__cuda_sm20_div_rn_f64_full,(.L_x_30 - $__internal_0_$__cuda_sm20_div_rn_f64_full)
$__internal_0_$__cuda_sm20_div_rn_f64_full:
[C---:B------:R-:W-:Y:S01]  /*11c0*/  FSETP.GEU.AND P0, PT, |R9|.reuse, 1.469367938527859385e-39, PT ;  /* 0x001000000900780b */ /* 0x040fe20003f0e200 */
[----:B------:R-:W-:Y:S01]  /*11d0*/  IMAD.MOV.U32 R26, RZ, RZ, 0x1 ;  /* 0x00000001ff1a7424 */ /* 0x000fe200078e00ff */
[----:B------:R-:W-:Y:S01]  /*11e0*/  LOP3.LUT R10, R9, 0x800fffff, RZ, 0xc0, !PT ;  /* 0x800fffff090a7812 */ /* 0x000fe200078ec0ff */
[----:B------:R-:W-:Y:S01]  /*11f0*/  IMAD.MOV.U32 R34, RZ, RZ, 0x1ca00000 ;  /* 0x1ca00000ff227424 */ /* 0x000fe200078e00ff */
[C---:B------:R-:W-:Y:S01]  /*1200*/  FSETP.GEU.AND P3, PT, |R7|.reuse, 1.469367938527859385e-39, PT ;  /* 0x001000000700780b */ /* 0x040fe20003f6e200 */
[----:B------:R-:W-:Y:S01]  /*1210*/  BSSY.RECONVERGENT B3, `(.L_x_15) ;  /* 0x0000052000037945 */ /* 0x000fe20003800200 */
[----:B------:R-:W-:Y:S01]  /*1220*/  LOP3.LUT R11, R10, 0x3ff00000, RZ, 0xfc, !PT ;  /* 0x3ff000000a0b7812 */ /* 0x000fe200078efcff */
[----:B------:R-:W-:Y:S01]  /*1230*/  IMAD.MOV.U32 R10, RZ, RZ, R8 ;  /* 0x000000ffff0a7224 */ /* 0x000fe200078e0008 */
[----:B------:R-:W-:Y:S02]  /*1240*/  LOP3.LUT R5, R7, 0x7ff00000, RZ, 0xc0, !PT ;  /* 0x7ff0000007057812 */ /* 0x000fe400078ec0ff */
[----:B------:R-:W-:-:S03]  /*1250*/  LOP3.LUT R36, R9, 0x7ff00000, RZ, 0xc0, !PT ;  /* 0x7ff0000009247812 */ /* 0x000fc600078ec0ff */
[----:B------:R-:W-:Y:S01]  /*1260*/  @!P0 DMUL R10, R8, 8.98846567431157953865e+307 ;  /* 0x7fe00000080a8828 */ /* 0x000fe20000000000 */
[----:B------:R-:W-:-:S03]  /*1270*/  ISETP.GE.U32.AND P1, PT, R5, R36, PT ;  /* 0x000000240500720c */ /* 0x000fc60003f26070 */
[----:B------:R-:W-:Y:S02]  /*1280*/  @!P3 LOP3.LUT R28, R9, 0x7ff00000, RZ, 0xc0, !PT ;  /* 0x7ff00000091cb812 */ /* 0x000fe400078ec0ff */
[----:B------:R-:W0:Y:S02]  /*1290*/  MUFU.RCP64H R27, R11 ;  /* 0x0000000b001b7308 */ /* 0x000e240000001800 */
[----:B------:R-:W-:Y:S02]  /*12a0*/  @!P3 ISETP.GE.U32.AND P4, PT, R5, R28, PT ;  /* 0x0000001c0500b20c */ /* 0x000fe40003f86070 */
[----:B------:R-:W-:Y:S02]  /*12b0*/  @!P0 LOP3.LUT R36, R11, 0x7ff00000, RZ, 0xc0, !PT ;  /* 0x7ff000000b248812 */ /* 0x000fe400078ec0ff */
[----:B------:R-:W-:-:S04]  /*12c0*/  @!P3 SEL R29, R34, 0x63400000, !P4 ;  /* 0x63400000221db807 */ /* 0x000fc80006000000 */
[----:B------:R-:W-:-:S04]  /*12d0*/  @!P3 LOP3.LUT R32, R29, 0x80000000, R7, 0xf8, !PT ;  /* 0x800000001d20b812 */ /* 0x000fc800078ef807 */
[----:B------:R-:W-:Y:S01]  /*12e0*/  @!P3 LOP3.LUT R33, R32, 0x100000, RZ, 0xfc, !PT ;  /* 0x001000002021b812 */ /* 0x000fe200078efcff */
[----:B------:R-:W-:Y:S01]  /*12f0*/  @!P3 IMAD.MOV.U32 R32, RZ, RZ, RZ ;  /* 0x000000ffff20b224 */ /* 0x000fe200078e00ff */
[----:B0-----:R-:W-:-:S08]  /*1300*/  DFMA R30, R26, -R10, 1 ;  /* 0x3ff000001a1e742b */ /* 0x001fd0000000080a */
[----:B------:R-:W-:-:S08]  /*1310*/  DFMA R30, R30, R30, R30 ;  /* 0x0000001e1e1e722b */ /* 0x000fd0000000001e */
[----:B------:R-:W-:Y:S01]  /*1320*/  DFMA R30, R26, R30, R26 ;  /* 0x0000001e1a1e722b */ /* 0x000fe2000000001a */
[----:B------:R-:W-:Y:S01]  /*1330*/  SEL R27, R34, 0x63400000, !P1 ;  /* 0x63400000221b7807 */ /* 0x000fe20004800000 */
[----:B------:R-:W-:-:S03]  /*1340*/  IMAD.MOV.U32 R26, RZ, RZ, R6 ;  /* 0x000000ffff1a7224 */ /* 0x000fc600078e0006 */
[----:B------:R-:W-:-:S03]  /*1350*/  LOP3.LUT R27, R27, 0x800fffff, R7, 0xf8, !PT ;  /* 0x800fffff1b1b7812 */ /* 0x000fc600078ef807 */
[----:B------:R-:W-:-:S03]  /*1360*/  DFMA R28, R30, -R10, 1 ;  /* 0x3ff000001e1c742b */ /* 0x000fc6000000080a */
[----:B------:R-:W-:-:S05]  /*1370*/  @!P3 DFMA R26, R26, 2, -R32 ;  /* 0x400000001a1ab82b */ /* 0x000fca0000000820 */
[----:B------:R-:W-:-:S08]  /*1380*/  DFMA R28, R30, R28, R30 ;  /* 0x0000001c1e1c722b */ /* 0x000fd0000000001e */
[----:B------:R-:W-:-:S08]  /*1390*/  DMUL R30, R28, R26 ;  /* 0x0000001a1c1e7228 */ /* 0x000fd00000000000 */
[----:B------:R-:W-:-:S08]  /*13a0*/  DFMA R32, R30, -R10, R26 ;  /* 0x8000000a1e20722b */ /* 0x000fd0000000001a */
[----:B------:R-:W-:Y:S01]  /*13b0*/  DFMA R32, R28, R32, R30 ;  /* 0x000000201c20722b */ /* 0x000fe2000000001e */
[----:B------:R-:W-:Y:S01]  /*13c0*/  IMAD.MOV.U32 R31, RZ, RZ, R5 ;  /* 0x000000ffff1f7224 */ /* 0x000fe200078e0005 */
[----:B------:R-:W-:-:S05]  /*13d0*/  @!P3 LOP3.LUT R31, R27, 0x7ff00000, RZ, 0xc0, !PT ;  /* 0x7ff000001b1fb812 */ /* 0x000fca00078ec0ff */
[----:B------:R-:W-:-:S05]  /*13e0*/  VIADD R28, R31, 0xffffffff ;  /* 0xffffffff1f1c7836 */ /* 0x000fca0000000000 */
[----:B------:R-:W-:Y:S01]  /*13f0*/  ISETP.GT.U32.AND P0, PT, R28, 0x7feffffe, PT ;  /* 0x7feffffe1c00780c */ /* 0x000fe20003f04070 */
[----:B------:R-:W-:-:S05]  /*1400*/  VIADD R28, R36, 0xffffffff ;  /* 0xffffffff241c7836 */ /* 0x000fca0000000000 */
[----:B------:R-:W-:-:S13]  /*1410*/  ISETP.GT.U32.OR P0, PT, R28, 0x7feffffe, P0 ;  /* 0x7feffffe1c00780c */ /* 0x000fda0000704470 */
[----:B------:R-:W-:Y:S05]  /*1420*/  @P0 BRA `(.L_x_16) ;  /* 0x00000000006c0947 */ /* 0x000fea0003800000 */
[----:B------:R-:W-:-:S04]  /*1430*/  LOP3.LUT R28, R9, 0x7ff00000, RZ, 0xc0, !PT ;  /* 0x7ff00000091c7812 */ /* 0x000fc800078ec0ff */
[CC--:B------:R-:W-:Y:S02]  /*1440*/  VIADDMNMX R6, R5.reuse, -R28.reuse, 0xb9600000, !PT ;  /* 0xb960000005067446 */ /* 0x0c0fe4000780091c */
[----:B------:R-:W-:Y:S02]  /*1450*/  ISETP.GE.U32.AND P0, PT, R5, R28, PT ;  /* 0x0000001c0500720c */ /* 0x000fe40003f06070 */
[----:B------:R-:W-:Y:S01]  /*1460*/  VIMNMX R5, PT, PT, R6, 0x46a00000, PT ;  /* 0x46a0000006057848 */ /* 0x000fe20003fe0100 */
[----:B------:R-:W-:Y:S01]  /*1470*/  IMAD.MOV.U32 R6, RZ, RZ, RZ ;  /* 0x000000ffff067224 */ /* 0x000fe200078e00ff */
[----:B------:R-:W-:-:S05]  /*1480*/  SEL R34, R34, 0x63400000, !P0 ;  /* 0x6340000022227807 */ /* 0x000fca0004000000 */
[----:B------:R-:W-:-:S04]  /*1490*/  IMAD.IADD R5, R5, 0x1, -R34 ;  /* 0x0000000105057824 */ /* 0x000fc800078e0a22 */
[----:B------:R-:W-:-:S06]  /*14a0*/  VIADD R7, R5, 0x7fe00000 ;  /* 0x7fe0000005077836 */ /* 0x000fcc0000000000 */
[----:B------:R-:W-:-:S10]  /*14b0*/  DMUL R28, R32, R6 ;  /* 0x00000006201c7228 */ /* 0x000fd40000000000 */
[----:B------:R-:W-:-:S13]  /*14c0*/  FSETP.GTU.AND P0, PT, |R29|, 1.469367938527859385e-39, PT ;  /* 0x001000001d00780b */ /* 0x000fda0003f0c200 */
[----:B------:R-:W-:Y:S05]  /*14d0*/  @P0 BRA `(.L_x_17) ;  /* 0x0000000000940947 */ /* 0x000fea0003800000 */
[----:B------:R-:W-:Y:S01]  /*14e0*/  DFMA R10, R32, -R10, R26 ;  /* 0x8000000a200a722b */ /* 0x000fe2000000001a */
[----:B------:R-:W-:-:S09]  /*14f0*/  IMAD.MOV.U32 R8, RZ, RZ, RZ ;  /* 0x000000ffff087224 */ /* 0x000fd200078e00ff */
[C---:B------:R-:W-:Y:S02]  /*1500*/  FSETP.NEU.AND P0, PT, R11.reuse, RZ, PT ;  /* 0x000000ff0b00720b */ /* 0x040fe40003f0d000 */
[----:B------:R-:W-:-:S04]  /*1510*/  LOP3.LUT R27, R11, 0x80000000, R9, 0x48, !PT ;  /* 0x800000000b1b7812 */ /* 0x000fc800078e4809 */
[----:B------:R-:W-:-:S07]  /*1520*/  LOP3.LUT R9, R27, R7, RZ, 0xfc, !PT ;  /* 0x000000071b097212 */ /* 0x000fce00078efcff */
[----:B------:R-:W-:Y:S05]  /*1530*/  @!P0 BRA `(.L_x_17) ;  /* 0x00000000007c8947 */ /* 0x000fea0003800000 */
[----:B------:R-:W-:Y:S01]  /*1540*/  IMAD.MOV R7, RZ, RZ, -R5 ;  /* 0x000000ffff077224 */ /* 0x000fe200078e0a05 */
[----:B------:R-:W-:Y:S01]  /*1550*/  DMUL.RP R8, R32, R8 ;  /* 0x0000000820087228 */ /* 0x000fe20000008000 */
[----:B------:R-:W-:Y:S01]  /*1560*/  IMAD.MOV.U32 R6, RZ, RZ, RZ ;  /* 0x000000ffff067224 */ /* 0x000fe200078e00ff */
[----:B------:R-:W-:-:S05]  /*1570*/  IADD3 R5, PT, PT, -R5, -0x43300000, RZ ;  /* 0xbcd0000005057810 */ /* 0x000fca0007ffe1ff */
[----:B------:R-:W-:-:S03]  /*1580*/  DFMA R6, R28, -R6, R32 ;  /* 0x800000061c06722b */ /* 0x000fc60000000020 */
[----:B------:R-:W-:-:S07]  /*1590*/  LOP3.LUT R27, R9, R27, RZ, 0x3c, !PT ;  /* 0x0000001b091b7212 */ /* 0x000fce00078e3cff */
[----:B------:R-:W-:-:S04]  /*15a0*/  FSETP.NEU.AND P0, PT, |R7|, R5, PT ;  /* 0x000000050700720b */ /* 0x000fc80003f0d200 */
[----:B------:R-:W-:Y:S02]  /*15b0*/  FSEL R28, R8, R28, !P0 ;  /* 0x0000001c081c7208 */ /* 0x000fe40004000000 */
[----:B------:R-:W-:Y:S01]  /*15c0*/  FSEL R29, R27, R29, !P0 ;  /* 0x0000001d1b1d7208 */ /* 0x000fe20004000000 */
[----:B------:R-:W-:Y:S06]  /*15d0*/  BRA `(.L_x_17) ;  /* 0x0000000000547947 */ /* 0x000fec0003800000 */
.L_x_16:
[----:B------:R-:W-:-:S14]  /*15e0*/  DSETP.NAN.AND P0, PT, R6, R6, PT ;  /* 0x000000060600722a */ /* 0x000fdc0003f08000 */
[----:B------:R-:W-:Y:S05]  /*15f0*/  @P0 BRA `(.L_x_18) ;  /* 0x0000000000440947 */ /* 0x000fea0003800000 */
[----:B------:R-:W-:-:S14]  /*1600*/  DSETP.NAN.AND P0, PT, R8, R8, PT ;  /* 0x000000080800722a */ /* 0x000fdc0003f08000 */
[----:B------:R-:W-:Y:S05]  /*1610*/  @P0 BRA `(.L_x_19) ;  /* 0x0000000000300947 */ /* 0x000fea0003800000 */
[----:B------:R-:W-:Y:S01]  /*1620*/  ISETP.NE.AND P0, PT, R31, R36, PT ;  /* 0x000000241f00720c */ /* 0x000fe20003f05270 */
[----:B------:R-:W-:Y:S02]  /*1630*/  IMAD.MOV.U32 R28, RZ, RZ, 0x0 ;  /* 0x00000000ff1c7424 */ /* 0x000fe400078e00ff */
[----:B------:R-:W-:-:S10]  /*1640*/  IMAD.MOV.U32 R29, RZ, RZ, -0x80000 ;  /* 0xfff80000ff1d7424 */ /* 0x000fd400078e00ff */
[----:B------:R-:W-:Y:S05]  /*1650*/  @!P0 BRA `(.L_x_17) ;  /* 0x0000000000348947 */ /* 0x000fea0003800000 */
[----:B------:R-:W-:Y:S02]  /*1660*/  ISETP.NE.AND P0, PT, R31, 0x7ff00000, PT ;  /* 0x7ff000001f00780c */ /* 0x000fe40003f05270 */
[----:B------:R-:W-:Y:S02]  /*1670*/  LOP3.LUT R29, R7, 0x80000000, R9, 0x48, !PT ;  /* 0x80000000071d7812 */ /* 0x000fe400078e4809 */
[----:B------:R-:W-:-:S13]  /*1680*/  ISETP.EQ.OR P0, PT, R36, RZ, !P0 ;  /* 0x000000ff2400720c */ /* 0x000fda0004702670 */
[----:B------:R-:W-:Y:S01]  /*1690*/  @P0 LOP3.LUT R5, R29, 0x7ff00000, RZ, 0xfc, !PT ;  /* 0x7ff000001d050812 */ /* 0x000fe200078efcff */
[----:B------:R-:W-:Y:S02]  /*16a0*/  @!P0 IMAD.MOV.U32 R28, RZ, RZ, RZ ;  /* 0x000000ffff1c8224 */ /* 0x000fe400078e00ff */
[----:B------:R-:W-:Y:S02]  /*16b0*/  @P0 IMAD.MOV.U32 R28, RZ, RZ, RZ ;  /* 0x000000ffff1c0224 */ /* 0x000fe400078e00ff */
[----:B------:R-:W-:Y:S01]  /*16c0*/  @P0 IMAD.MOV.U32 R29, RZ, RZ, R5 ;  /* 0x000000ffff1d0224 */ /* 0x000fe200078e0005 */
[----:B------:R-:W-:Y:S06]  /*16d0*/  BRA `(.L_x_17) ;  /* 0x0000000000147947 */ /* 0x000fec0003800000 */
.L_x_19:
[----:B------:R-:W-:Y:S01]  /*16e0*/  LOP3.LUT R29, R9, 0x80000, RZ, 0xfc, !PT ;  /* 0x00080000091d7812 */ /* 0x000fe200078efcff */
[----:B------:R-:W-:Y:S01]  /*16f0*/  IMAD.MOV.U32 R28, RZ, RZ, R8 ;  /* 0x000000ffff1c7224 */ /* 0x000fe200078e0008 */
[----:B------:R-:W-:Y:S06]  /*1700*/  BRA `(.L_x_17) ;  /* 0x0000000000087947 */ /* 0x000fec0003800000 */
.L_x_18:
[----:B------:R-:W-:Y:S01]  /*1710*/  LOP3.LUT R29, R7, 0x80000, RZ, 0xfc, !PT ;  /* 0x00080000071d7812 */ /* 0x000fe200078efcff */
[----:B------:R-:W-:-:S07]  /*1720*/  IMAD.MOV.U32 R28, RZ, RZ, R6 ;  /* 0x000000ffff1c7224 */ /* 0x000fce00078e0006 */
.L_x_17:
[----:B------:R-:W-:Y:S05]  /*1730*/  BSYNC.RECONVERGENT B3 ;  /* 0x0000000000037941 */ /* 0x000fea0003800200 */
.L_x_15:
[----:B------:R-:W-:Y:S02]  /*1740*/  IMAD.MOV.U32 R6, RZ, RZ, R0 ;  /* 0x000000ffff067224 */ /* 0x000fe400078e0000 */
[----:B------:R-:W-:-:S04]  /*1750*/  IMAD.MOV.U32 R7, RZ, RZ, 0x0 ;  /* 0x00000000ff077424 */ /* 0x000fc800078e00ff */
[----:B------:R-:W-:Y:S05]  /*1760*/  RET.REL.NODEC R6 `(_Z14DrawBuddhabrot17FractalDimensionsPm16IterationControlP17curandStateXORWOW) ;  /* 0xffffffe806247950 */ /* 0x000fea0003c3ffff */
.L_x_20:
[----:B------:R-:W-:-:S00]  /*1770*/  BRA `(.L_x_20) ;  /* 0xfffffffc00fc7947 */ /* 0x000fc0000383ffff */
[----:B------:R-:W-:-:S00]  /*1780*/  NOP ;  /* 0x0000000000007918 */ /* 0x000fc00000000000 */
[----:B------:R-:W-:-:S00]  /*1790*/  NOP ;  /* 0x0000000000007918 */ /* 0x000fc00000000000 */
[----:B------:R-:W-:-:S00]  /*17a0*/  NOP ;  /* 0x0000000000007918 */ /* 0x000fc00000000000 */
[----:B------:R-:W-:-:S00]  /*17b0*/  NOP ;  /* 0x0000000000007918 */ /* 0x000fc00000000000 */
[----:B------:R-:W-:-:S00]  /*17c0*/  NOP ;  /* 0x0000000000007918 */ /* 0x000fc00000000000 */
[----:B------:R-:W-:-:S00]  /*17d0*/  NOP ;  /* 0x0000000000007918 */ /* 0x000fc00000000000 */
[----:B------:R-:W-:-:S00]  /*17e0*/  NOP ;  /* 0x0000000000007918 */ /* 0x000fc00000000000 */
[----:B------:R-:W-:-:S00]  /*17f0*/  NOP ;  /* 0x0000000000007918 */ /* 0x000fc00000000000 */
.L_x_30:


//--------------------- .text._Z13InitializeRNGmP17curandStateXORWOW --------------------------
	.section	.text._Z13InitializeRNGmP17curandStateXORWOW,"ax",@progbits
	.align	128
        .global         _Z13InitializeRNGmP17curandStateXORWOW
        .type           _Z13InitializeRNGmP17curandStateXORWOW,@function
        .size           _Z13InitializeRNGmP17curandStateXORWOW,(.L_x_32 - _Z13InitializeRNGmP17curandStateXORWOW)
        .other          _Z13InitializeRNGmP17curandStateXORWOW,@"STO_CUDA_ENTRY STV_DEFAULT"
_Z13InitializeRNGmP17curandStateXORWOW:
.text._Z13InitializeRNGmP17curandStateXORWOW:
[----:B------:R-:W-:Y:S01]  /*0000*/  LDC R1, c[0x0][0x37c] ;  /* 0x0000df00ff017b82 */ /* 0x000fe20000000800 */
[----:B------:R-:W0:Y:S07]  /*0010*/  S2R R4, SR_TID.X ;  /* 0x0000000000047919 */ /* 0x000e2e0000002100 */
[----:B------:R-:W1:Y:S01]  /*0020*/  LDC.64 R2, c[0x0][0x380] ;  /* 0x0000e000ff027b82 */ /* 0x000e620000000a00 */
[----:B------:R-:W2:Y:S01]  /*0030*/  LDCU.64 UR4, c[0x0][0x358] ;  /* 0x00006b00ff0477ac */ /* 0x000ea20008000a00 */
[----:B------:R-:W-:Y:S06]  /*0040*/  BSSY.RECONVERGENT B0, `(.L_x_21) ;  /* 0x00000e5000007945 */ /* 0x000fec0003800200 */
[----:B------:R-:W0:Y:S08]  /*0050*/  S2UR UR6, SR_CTAID.X ;  /* 0x00000000000679c3 */ /* 0x000e300000002500 */
[----:B------:R-:W0:Y:S08]  /*0060*/  LDC R13, c[0x0][0x360] ;  /* 0x0000d800ff0d7b82 */ /* 0x000e300000000800 */
[----:B------:R-:W3:Y:S01]  /*0070*/  LDC.64 R6, c[0x0][0x388] ;  /* 0x0000e200ff067b82 */ /* 0x000ee20000000a00 */
[----:B-1----:R-:W-:-:S02]  /*0080*/  LOP3.LUT R0, R2, 0xaad26b49, RZ, 0x3c, !PT ;  /* 0xaad26b4902007812 */ /* 0x002fc400078e3cff */
[----:B------:R-:W-:-:S03]  /*0090*/  LOP3.LUT R2, R3, 0xf7dcefdd, RZ, 0x3c, !PT ;  /* 0xf7dcefdd03027812 */ /* 0x000fc600078e3cff */
[----:B------:R-:W-:Y:S02]  /*00a0*/  IMAD R0, R0, 0x4182bed5, RZ ;  /* 0x4182bed500007824 */ /* 0x000fe400078e02ff */
[----:B------:R-:W-:Y:S02]  /*00b0*/  IMAD R3, R2, -0x658354e5, RZ ;  /* 0x9a7cab1b02037824 */ /* 0x000fe400078e02ff */
[C---:B------:R-:W-:Y:S01]  /*00c0*/  VIADD R5, R0.reuse, 0x75bcd15 ;  /* 0x075bcd1500057836 */ /* 0x040fe20000000000 */
[C---:B------:R-:W-:Y:S01]  /*00d0*/  LOP3.LUT R8, R0.reuse, 0x159a55e5, RZ, 0x3c, !PT ;  /* 0x159a55e500087812 */ /* 0x040fe200078e3cff */
[C---:B------:R-:W-:Y:S01]  /*00e0*/  VIADD R11, R0.reuse, 0x583f19 ;  /* 0x00583f19000b7836 */ /* 0x040fe20000000000 */
[C---:B------:R-:W-:Y:S01]  /*00f0*/  LOP3.LUT R10, R3.reuse, 0x5491333, RZ, 0x3c, !PT ;  /* 0x05491333030a7812 */ /* 0x040fe200078e3cff */
[----:B------:R-:W-:Y:S02]  /*0100*/  VIADD R9, R3, 0x1f123bb5 ;  /* 0x1f123bb503097836 */ /* 0x000fe40000000000 */
[----:B0-----:R-:W-:Y:S01]  /*0110*/  IMAD R13, R13, UR6, R4 ;  /* 0x000000060d0d7c24 */ /* 0x001fe2000f8e0204 */
[----:B------:R-:W-:-:S04]  /*0120*/  IADD3 R4, PT, PT, R0, 0x64f0c9, R3 ;  /* 0x0064f0c900047810 */ /* 0x000fc80007ffe003 */
[C---:B------:R-:W-:Y:S01]  /*0130*/  ISETP.NE.AND P0, PT, R13.reuse, RZ, PT ;  /* 0x000000ff0d00720c */ /* 0x040fe20003f05270 */
[----:B---3--:R-:W-:-:S05]  /*0140*/  IMAD.WIDE R6, R13, 0x30, R6 ;  /* 0x000000300d067825 */ /* 0x008fca00078e0206 */
[----:B--2---:R0:W-:Y:S04]  /*0150*/  STG.E.64 desc[UR4][R6.64], R4 ;  /* 0x0000000406007986 */ /* 0x0041e8000c101b04 */
[----:B------:R0:W-:Y:S04]  /*0160*/  STG.E.64 desc[UR4][R6.64+0x8], R8 ;  /* 0x0000080806007986 */ /* 0x0001e8000c101b04 */
[----:B------:R0:W-:Y:S01]  /*0170*/  STG.E.64 desc[UR4][R6.64+0x10], R10 ;  /* 0x0000100a06007986 */ /* 0x0001e2000c101b04 */
[----:B------:R-:W-:Y:S05]  /*0180*/  @!P0 BRA `(.L_x_22) ;  /* 0x0000000c00408947 */ /* 0x000fea0003800000 */
[----:B------:R-:W-:Y:S01]  /*0190*/  SHF.R.S32.HI R0, RZ, 0x1f, R13 ;  /* 0x0000001fff007819 */ /* 0x000fe2000001140d */
[----:B------:R-:W-:-:S07]  /*01a0*/  IMAD.MOV.U32 R12, RZ, RZ, RZ ;  /* 0x000000ffff0c7224 */ /* 0x000fce00078e00ff */
.L_x_28:
[----:B-1----:R-:W-:Y:S01]  /*01b0*/  LOP3.LUT R2, R13, 0x3, RZ, 0xc0, !PT ;  /* 0x000000030d027812 */ /* 0x002fe200078ec0ff */
[----:B------:R-:W-:Y:S03]  /*01c0*/  BSSY.RECONVERGENT B1, `(.L_x_23) ;  /* 0x00000c6000017945 */ /* 0x000fe60003800200 */
[----:B------:R-:W-:-:S04]  /*01d0*/  ISETP.NE.U32.AND P0, PT, R2, RZ, PT ;  /* 0x000000ff0200720c */ /* 0x000fc80003f05070 */
[----:B------:R-:W-:-:S13]  /*01e0*/  ISETP.NE.AND.EX P0, PT, RZ, RZ, PT, P0 ;  /* 0x000000ffff00720c */ /* 0x000fda0003f05300 */
[----:B------:R-:W-:Y:S05]  /*01f0*/  @!P0 BRA `(.L_x_24) ;  /* 0x0000000c00088947 */ /* 0x000fea0003800000 */
[----:B0-----:R-:W0:Y:S01]  /*0200*/  LDC.64 R8, c[0x4][RZ] ;  /* 0x01000000ff087b82 */ /* 0x001e220000000a00 */
[----:B------:R-:W-:Y:S02]  /*0210*/  IMAD.MOV.U32 R14, RZ, RZ, RZ ;  /* 0x000000ffff0e7224 */ /* 0x000fe400078e00ff */
[----:B0-----:R-:W-:-:S07]  /*0220*/  IMAD.WIDE.U32 R8, R12, 0xc80, R8 ;  /* 0x00000c800c087825 */ /* 0x001fce00078e0008 */
.L_x_27:
[----:B-1----:R-:W-:Y:S01]  /*0230*/  IMAD.MOV.U32 R15, RZ, RZ, RZ ;  /* 0x000000ffff0f7224 */ /* 0x002fe200078e00ff */
[----:B------:R-:W-:Y:S01]  /*0240*/  CS2R R2, SRZ ;  /* 0x0000000000027805 */ /* 0x000fe2000001ff00 */
[----:B------:R-:W-:Y:S01]  /*0250*/  IMAD.MOV.U32 R17, RZ, RZ, RZ ;  /* 0x000000ffff117224 */ /* 0x000fe200078e00ff */
[----:B------:R-:W-:-:S07]  /*0260*/  CS2R R4, SRZ ;  /* 0x0000000000047805 */ /* 0x000fce000001ff00 */
.L_x_26:
[----:B------:R-:W-:-:S05]  /*0270*/  IMAD.WIDE.U32 R10, R17, 0x4, R6 ;  /* 0x00000004110a7825 */ /* 0x000fca00078e0006 */
[----:B------:R0:W5:Y:S01]  /*0280*/  LDG.E R16, desc[UR4][R10.64+0x4] ;  /* 0x000004040a107981 */ /* 0x000162000c1e1900 */
[----:B------:R-:W-:-:S07]  /*0290*/  IMAD.MOV.U32 R19, RZ, RZ, RZ ;  /* 0x000000ffff137224 */ /* 0x000fce00078e00ff */
.L_x_25:
[----:B-----5:R-:W-:Y:S01]  /*02a0*/  SHF.R.U32.HI R24, RZ, R19, R16 ;  /* 0x00000013ff187219 */ /* 0x020fe20000011610 */
[----:B0-----:R-:W-:-:S03]  /*02b0*/  IMAD.SHL.U32 R10, R17, 0x20, RZ ;  /* 0x00000020110a7824 */ /* 0x001fc600078e00ff */
[----:B------:R-:W-:Y:S01]  /*02c0*/  LOP3.LUT R11, R24, 0x1, RZ, 0xc0, !PT ;  /* 0x00000001180b7812 */ /* 0x000fe200078ec0ff */
[----:B------:R-:W-:-:S03]  /*02d0*/  IMAD.IADD R10, R10, 0x1, R19 ;  /* 0x000000010a0a7824 */ /* 0x000fc600078e0213 */
[----:B------:R-:W-:Y:S01]  /*02e0*/  ISETP.NE.U32.AND P0, PT, R11, 0x1, PT ;  /* 0x000000010b00780c */ /* 0x000fe20003f05070 */
[----:B------:R-:W-:-:S03]  /*02f0*/  IMAD R11, R10, 0x5, RZ ;  /* 0x000000050a0b7824 */ /* 0x000fc600078e02ff */
[----:B------:R-:W-:Y:S01]  /*0300*/  R2P PR, R24, 0x7e ;  /* 0x0000007e18007804 */ /* 0x000fe20000000000 */
[----:B------:R-:W-:-:S08]  /*0310*/  IMAD.WIDE.U32 R10, R11, 0x4, R8 ;  /* 0x000000040b0a7825 */ /* 0x000fd000078e0008 */
[----:B------:R-:W2:Y:S04]  /*0320*/  @!P0 LDG.E R18, desc[UR4][R10.64] ;  /* 0x000000040a128981 */ /* 0x000ea8000c1e1900 */
[----:B------:R-:W3:Y:S04]  /*0330*/  @!P0 LDG.E R20, desc[UR4][R10.64+0x10] ;  /* 0x000010040a148981 */ /* 0x000ee8000c1e1900 */
[----:B------:R-:W4:Y:S04]  /*0340*/  @P1 LDG.E R22, desc[UR4][R10.64+0x14] ;  /* 0x000014040a161981 */ /* 0x000f28000c1e1900 */
[----:B------:R-:W4:Y:S04]  /*0350*/  @P2 LDG.E R26, desc[UR4][R10.64+0x28] ;  /* 0x000028040a1a2981 */ /* 0x000f28000c1e1900 */
[----:B------:R-:W4:Y:S04]  /*0360*/  @!P0 LDG.E R21, desc[UR4][R10.64+0x4] ;  /* 0x000004040a158981 */ /* 0x000f28000c1e1900 */
[----:B------:R-:W4:Y:S04]  /*0370*/  @!P0 LDG.E R23, desc[UR4][R10.64+0xc] ;  /* 0x00000c040a178981 */ /* 0x000f28000c1e1900 */
[----:B------:R-:W4:Y:S04]  /*0380*/  @P1 LDG.E R25, desc[UR4][R10.64+0x18] ;  /* 0x000018040a191981 */ /* 0x000f28000c1e1900 */
[----:B------:R-:W4:Y:S04]  /*0390*/  @P3 LDG.E R28, desc[UR4][R10.64+0x3c] ;  /* 0x00003c040a1c3981 */ /* 0x000f28000c1e1900 */
[----:B------:R-:W4:Y:S01]  /*03a0*/  @P6 LDG.E R27, desc[UR4][R10.64+0x7c] ;  /* 0x00007c040a1b6981 */ /* 0x000f22000c1e1900 */
[----:B--2---:R-:W-:-:S03]  /*03b0*/  @!P0 LOP3.LUT R15, R15, R18, RZ, 0x3c, !PT ;  /* 0x000000120f0f8212 */ /* 0x004fc600078e3cff */
[----:B------:R-:W2:Y:S01]  /*03c0*/  @!P0 LDG.E R18, desc[UR4][R10.64+0x8] ;  /* 0x000008040a128981 */ /* 0x000ea2000c1e1900 */
[----:B---3--:R-:W-:-:S03]  /*03d0*/  @!P0 LOP3.LUT R3, R3, R20, RZ, 0x3c, !PT ;  /* 0x0000001403038212 */ /* 0x008fc600078e3cff */
[----:B------:R-:W3:Y:S01]  /*03e0*/  @P1 LDG.E R20, desc[UR4][R10.64+0x24] ;  /* 0x000024040a141981 */ /* 0x000ee2000c1e1900 */
[----:B----4-:R-:W-:-:S03]  /*03f0*/  @P1 LOP3.LUT R15, R15, R22, RZ, 0x3c, !PT ;  /* 0x000000160f0f1212 */ /* 0x010fc600078e3cff */
[----:B------:R-:W4:Y:S01]  /*0400*/  @P2 LDG.E R22, desc[UR4][R10.64+0x38] ;  /* 0x000038040a162981 */ /* 0x000f22000c1e1900 */
[----:B------:R-:W-:-:S03]  /*0410*/  @P2 LOP3.LUT R15, R15, R26, RZ, 0x3c, !PT ;  /* 0x0000001a0f0f2212 */ /* 0x000fc600078e3cff */
[----:B------:R-:W4:Y:S01]  /*0420*/  @P4 LDG.E R26, desc[UR4][R10.64+0x50] ;  /* 0x000050040a1a4981 */ /* 0x000f22000c1e1900 */
[----:B------:R-:W-:-:S03]  /*0430*/  @!P0 LOP3.LUT R4, R4, R21, RZ, 0x3c, !PT ;  /* 0x0000001504048212 */ /* 0x000fc600078e3cff */
[----:B------:R-:W4:Y:S01]  /*0440*/  @P1 LDG.E R21, desc[UR4][R10.64+0x20] ;  /* 0x000020040a151981 */ /* 0x000f22000c1e1900 */
[----:B------:R-:W-:-:S03]  /*0450*/  @!P0 LOP3.LUT R2, R2, R23, RZ, 0x3c, !PT ;  /* 0x0000001702028212 */ /* 0x000fc600078e3cff */
[----:B------:R-:W4:Y:S01]  /*0460*/  @P2 LDG.E R23, desc[UR4][R10.64+0x2c] ;  /* 0x00002c040a172981 */ /* 0x000f22000c1e1900 */
[----:B------:R-:W-:-:S03]  /*0470*/  @P1 LOP3.LUT R4, R4, R25, RZ, 0x3c, !PT ;  /* 0x0000001904041212 */ /* 0x000fc600078e3cff */
[----:B------:R-:W4:Y:S01]  /*0480*/  @P2 LDG.E R25, desc[UR4][R10.64+0x34] ;  /* 0x000034040a192981 */ /* 0x000f22000c1e1900 */
[----:B--2---:R-:W-:-:S03]  /*0490*/  @!P0 LOP3.LUT R5, R5, R18, RZ, 0x3c, !PT ;  /* 0x0000001205058212 */ /* 0x004fc600078e3cff */
[----:B------:R-:W2:Y:S01]  /*04a0*/  @P1 LDG.E R18, desc[UR4][R10.64+0x1c] ;  /* 0x00001c040a121981 */ /* 0x000ea2000c1e1900 */
[----:B---3--:R-:W-:-:S03]  /*04b0*/  @P1 LOP3.LUT R3, R3, R20, RZ, 0x3c, !PT ;  /* 0x0000001403031212 */ /* 0x008fc600078e3cff */
[----:B------:R-:W3:Y:S01]  /*04c0*/  @P2 LDG.E R20, desc[UR4][R10.64+0x30] ;  /* 0x000030040a142981 */ /* 0x000ee2000c1e1900 */
[----:B----4-:R-:W-:-:S03]  /*04d0*/  @P2 LOP3.LUT R3, R3, R22, RZ, 0x3c, !PT ;  /* 0x0000001603032212 */ /* 0x010fc600078e3cff */
[----:B------:R-:W4:Y:S01]  /*04e0*/  @P3 LDG.E R22, desc[UR4][R10.64+0x4c] ;  /* 0x00004c040a163981 */ /* 0x000f22000c1e1900 */
[----:B------:R-:W-:-:S04]  /*04f0*/  @P3 LOP3.LUT R15, R15, R28, RZ, 0x3c, !PT ;  /* 0x0000001c0f0f3212 */ /* 0x000fc800078e3cff */
[----:B------:R-:W-:Y:S02]  /*0500*/  @P4 LOP3.LUT R15, R15, R26, RZ, 0x3c, !PT ;  /* 0x0000001a0f0f4212 */ /* 0x000fe400078e3cff */
[----:B------:R-:W-:Y:S01]  /*0510*/  @P1 LOP3.LUT R2, R2, R21, RZ, 0x3c, !PT ;  /* 0x0000001502021212 */ /* 0x000fe200078e3cff */
[----:B------:R-:W4:Y:S04]  /*0520*/  @P5 LDG.E R26, desc[UR4][R10.64+0x64] ;  /* 0x000064040a1a5981 */ /* 0x000f28000c1e1900 */
[----:B------:R-:W4:Y:S01]  /*0530*/  @P3 LDG.E R21, desc[UR4][R10.64+0x40] ;  /* 0x000040040a153981 */ /* 0x000f22000c1e1900 */
[----:B------:R-:W-:Y:S02]  /*0540*/  @P2 LOP3.LUT R4, R4, R23, RZ, 0x3c, !PT ;  /* 0x0000001704042212 */ /* 0x000fe400078e3cff */
[----:B------:R-:W-:Y:S01]  /*0550*/  @P2 LOP3.LUT R2, R2, R25, RZ, 0x3c, !PT ;  /* 0x0000001902022212 */ /* 0x000fe200078e3cff */
[----:B------:R-:W4:Y:S04]  /*0560*/  @P3 LDG.E R23, desc[UR4][R10.64+0x48] ;  /* 0x000048040a173981 */ /* 0x000f28000c1e1900 */
[----:B------:R-:W4:Y:S01]  /*0570*/  @P4 LDG.E R25, desc[UR4][R10.64+0x54] ;  /* 0x000054040a194981 */ /* 0x000f22000c1e1900 */
[----:B--2---:R-:W-:-:S03]  /*0580*/  @P1 LOP3.LUT R5, R5, R18, RZ, 0x3c, !PT ;  /* 0x0000001205051212 */ /* 0x004fc600078e3cff */
[----:B------:R-:W2:Y:S01]  /*0590*/  @P3 LDG.E R18, desc[UR4][R10.64+0x44] ;  /* 0x000044040a123981 */ /* 0x000ea2000c1e1900 */
[----:B---3--:R-:W-:-:S03]  /*05a0*/  @P2 LOP3.LUT R5, R5, R20, RZ, 0x3c, !PT ;  /* 0x0000001405052212 */ /* 0x008fc600078e3cff */
[----:B------:R-:W3:Y:S01]  /*05b0*/  @P4 LDG.E R20, desc[UR4][R10.64+0x58] ;  /* 0x000058040a144981 */ /* 0x000ee2000c1e1900 */
[----:B----4-:R-:W-:-:S03]  /*05c0*/  @P3 LOP3.LUT R3, R3, R22, RZ, 0x3c, !PT ;  /* 0x0000001603033212 */ /* 0x010fc600078e3cff */
[----:B------:R-:W4:Y:S01]  /*05d0*/  @P4 LDG.E R22, desc[UR4][R10.64+0x60] ;  /* 0x000060040a164981 */ /* 0x000f22000c1e1900 */
[----:B------:R-:W-:Y:S02]  /*05e0*/  LOP3.LUT P0, RZ, R24, 0x80, RZ, 0xc0, !PT ;  /* 0x0000008018ff7812 */ /* 0x000fe4000780c0ff */
[----:B------:R-:W-:Y:S02]  /*05f0*/  @P5 LOP3.LUT R15, R15, R26, RZ, 0x3c, !PT ;  /* 0x0000001a0f0f5212 */ /* 0x000fe400078e3cff */
[----:B------:R-:W4:Y:S01]  /*0600*/  @P6 LDG.E R26, desc[UR4][R10.64+0x78] ;  /* 0x000078040a1a6981 */ /* 0x000f22000c1e1900 */
[----:B------:R-:W-:-:S03]  /*0610*/  @P3 LOP3.LUT R4, R4, R21, RZ, 0x3c, !PT ;  /* 0x0000001504043212 */ /* 0x000fc600078e3cff */
[----:B------:R-:W4:Y:S01]  /*0620*/  @P4 LDG.E R21, desc[UR4][R10.64+0x5c] ;  /* 0x00005c040a154981 */ /* 0x000f22000c1e1900 */
[----:B------:R-:W-:-:S03]  /*0630*/  @P3 LOP3.LUT R2, R2, R23, RZ, 0x3c, !PT ;  /* 0x0000001702023212 */ /* 0x000fc600078e3cff */
[----:B------:R-:W4:Y:S01]  /*0640*/  @P5 LDG.E R23, desc[UR4][R10.64+0x68] ;  /* 0x000068040a175981 */ /* 0x000f22000c1e1900 */
[----:B------:R-:W-:-:S03]  /*0650*/  @P4 LOP3.LUT R4, R4, R25, RZ, 0x3c, !PT ;  /* 0x0000001904044212 */ /* 0x000fc600078e3cff */
[----:B------:R-:W4:Y:S01]  /*0660*/  @P5 LDG.E R25, desc[UR4][R10.64+0x70] ;  /* 0x000070040a195981 */ /* 0x000f22000c1e1900 */
[----:B--2---:R-:W-:-:S03]  /*0670*/  @P3 LOP3.LUT R5, R5, R18, RZ, 0x3c, !PT ;  /* 0x0000001205053212 */ /* 0x004fc600078e3cff */
[----:B------:R-:W2:Y:S01]  /*0680*/  @P5 LDG.E R18, desc[UR4][R10.64+0x6c] ;  /* 0x00006c040a125981 */ /* 0x000ea2000c1e1900 */
[----:B---3--:R-:W-:-:S03]  /*0690*/  @P4 LOP3.LUT R5, R5, R20, RZ, 0x3c, !PT ;  /* 0x0000001405054212 */ /* 0x008fc600078e3cff */
[----:B------:R-:W3:Y:S01]  /*06a0*/  @P5 LDG.E R20, desc[UR4][R10.64+0x74] ;  /* 0x000074040a145981 */ /* 0x000ee2000c1e1900 */
[----:B----4-:R-:W-:-:S03]  /*06b0*/  @P4 LOP3.LUT R3, R3, R22, RZ, 0x3c, !PT ;  /* 0x0000001603034212 */ /* 0x010fc600078e3cff */
[----:B------:R-:W4:Y:S01]  /*06c0*/  @P0 LDG.E R22, desc[UR4][R10.64+0x8c] ;  /* 0x00008c040a160981 */ /* 0x000f22000c1e1900 */
[----:B------:R-:W-:-:S03]  /*06d0*/  @P6 LOP3.LUT R15, R15, R26, RZ, 0x3c, !PT ;  /* 0x0000001a0f0f6212 */ /* 0x000fc600078e3cff */
        /* <DEDUP_REMOVED lines=13> */
[----:B------:R-:W-:Y:S02]  /*07b0*/  @P6 LOP3.LUT R4, R4, R27, RZ, 0x3c, !PT ;  /* 0x0000001b04046212 */ /* 0x000fe400078e3cff */
[----:B------:R-:W-:Y:S02]  /*07c0*/  @P6 LOP3.LUT R2, R2, R21, RZ, 0x3c, !PT ;  /* 0x0000001502026212 */ /* 0x000fe400078e3cff */
[----:B------:R-:W-:Y:S02]  /*07d0*/  @P0 LOP3.LUT R4, R4, R23, RZ, 0x3c, !PT ;  /* 0x0000001704040212 */ /* 0x000fe400078e3cff */
[----:B------:R-:W-:Y:S02]  /*07e0*/  @P0 LOP3.LUT R2, R2, R25, RZ, 0x3c, !PT ;  /* 0x0000001902020212 */ /* 0x000fe400078e3cff */
[----:B--2---:R-:W-:Y:S02]  /*07f0*/  @P6 LOP3.LUT R5, R5, R18, RZ, 0x3c, !PT ;  /* 0x0000001205056212 */ /* 0x004fe400078e3cff */
[----:B---3--:R-:W-:-:S02]  /*0800*/  @P6 LOP3.LUT R3, R3, R20, RZ, 0x3c, !PT ;  /* 0x0000001403036212 */ /* 0x008fc400078e3cff */
[----:B----4-:R-:W-:Y:S02]  /*0810*/  @P0 LOP3.LUT R5, R5, R22, RZ, 0x3c, !PT ;  /* 0x0000001605050212 */ /* 0x010fe400078e3cff */
[----:B------:R-:W-:Y:S02]  /*0820*/  @P0 LOP3.LUT R3, R3, R26, RZ, 0x3c, !PT ;  /* 0x0000001a03030212 */ /* 0x000fe400078e3cff */
[----:B------:R-:W-:-:S13]  /*0830*/  R2P PR, R24.B1, 0x7f ;  /* 0x0000007f18007804 */ /* 0x000fda0000001000 */
[----:B------:R-:W2:Y:S04]  /*0840*/  @P0 LDG.E R18, desc[UR4][R10.64+0xa0] ;  /* 0x0000a0040a120981 */ /* 0x000ea8000c1e1900 */
[----:B------:R-:W3:Y:S04]  /*0850*/  @P1 LDG.E R22, desc[UR4][R10.64+0xb4] ;  /* 0x0000b4040a161981 */ /* 0x000ee8000c1e1900 */
[----:B------:R-:W4:Y:S04]  /*0860*/  @P2 LDG.E R26, desc[UR4][R10.64+0xc8] ;  /* 0x0000c8040a1a2981 */ /* 0x000f28000c1e1900 */
[----:B------:R-:W4:Y:S04]  /*0870*/  @P3 LDG.E R28, desc[UR4][R10.64+0xdc] ;  /* 0x0000dc040a1c3981 */ /* 0x000f28000c1e1900 */
[----:B------:R-:W4:Y:S04]  /*0880*/  @P0 LDG.E R23, desc[UR4][R10.64+0xa4] ;  /* 0x0000a4040a170981 */ /* 0x000f28000c1e1900 */
[----:B------:R-:W4:Y:S04]  /*0890*/  @P0 LDG.E R20, desc[UR4][R10.64+0xa8] ;  /* 0x0000a8040a140981 */ /* 0x000f28000c1e1900 */
[----:B------:R-:W4:Y:S04]  /*08a0*/  @P4 LDG.E R25, desc[UR4][R10.64+0xf0] ;  /* 0x0000f0040a194981 */ /* 0x000f28000c1e1900 */
        /* <DEDUP_REMOVED lines=21> */
[----:B------:R-:W-:Y:S02]  /*0a00*/  LOP3.LUT P0, RZ, R24, 0x8000, RZ, 0xc0, !PT ;  /* 0x0000800018ff7812 */ /* 0x000fe4000780c0ff */
[----:B----4-:R-:W-:Y:S01]  /*0a10*/  @P5 LOP3.LUT R15, R15, R26, RZ, 0x3c, !PT ;  /* 0x0000001a0f0f5212 */ /* 0x010fe200078e3cff */
[----:B------:R-:W4:Y:S04]  /*0a20*/  @P3 LDG.E R24, desc[UR4][R10.64+0xe4] ;  /* 0x0000e4040a183981 */ /* 0x000f28000c1e1900 */
[----:B------:R-:W2:Y:S01]  /*0a30*/  @P6 LDG.E R26, desc[UR4][R10.64+0x118] ;  /* 0x000118040a1a6981 */ /* 0x000ea2000c1e1900 */
        /* <DEDUP_REMOVED lines=8> */
[----:B---3--:R-:W-:-:S03]  /*0ac0*/  @P2 LOP3.LUT R3, R3, R22, RZ, 0x3c, !PT ;  /* 0x0000001603032212 */ /* 0x008fc600078e3cff */
[----:B------:R-:W3:Y:S01]  /*0ad0*/  @P4 LDG.E R22, desc[UR4][R10.64+0x100] ;  /* 0x000100040a164981 */ /* 0x000ee2000c1e1900 */
[----:B--2---:R-:W-:-:S03]  /*0ae0*/  @P6 LOP3.LUT R15, R15, R26, RZ, 0x3c, !PT ;  /* 0x0000001a0f0f6212 */ /* 0x004fc600078e3cff */
[----:B------:R-:W2:Y:S01]  /*0af0*/  @P0 LDG.E R26, desc[UR4][R10.64+0x12c] ;  /* 0x00012c040a1a0981 */ /* 0x000ea2000c1e1900 */
[----:B----4-:R-:W-:-:S03]  /*0b00*/  @P2 LOP3.LUT R2, R2, R23, RZ, 0x3c, !PT ;  /* 0x0000001702022212 */ /* 0x010fc600078e3cff */
[----:B------:R-:W4:Y:S01]  /*0b10*/  @P4 LDG.E R23, desc[UR4][R10.64+0xfc] ;  /* 0x0000fc040a174981 */ /* 0x000f22000c1e1900 */
[----:B------:R-:W-:-:S03]  /*0b20*/  @P2 LOP3.LUT R5, R5, R20, RZ, 0x3c, !PT ;  /* 0x0000001405052212 */ /* 0x000fc600078e3cff */
[----:B------:R-:W4:Y:S01]  /*0b30*/  @P4 LDG.E R20, desc[UR4][R10.64+0xf8] ;  /* 0x0000f8040a144981 */ /* 0x000f22000c1e1900 */
[----:B------:R-:W-:Y:S02]  /*0b40*/  @P3 LOP3.LUT R2, R2, R27, RZ, 0x3c, !PT ;  /* 0x0000001b02023212 */ /* 0x000fe400078e3cff */
[----:B------:R-:W-:Y:S01]  /*0b50*/  @P3 LOP3.LUT R4, R4, R25, RZ, 0x3c, !PT ;  /* 0x0000001904043212 */ /* 0x000fe200078e3cff */
[----:B------:R-:W4:Y:S01]  /*0b60*/  @P5 LDG.E R27, desc[UR4][R10.64+0x110] ;  /* 0x000110040a1b5981 */ /* 0x000f22000c1e1900 */
[----:B------:R-:W-:-:S03]  /*0b70*/  @P3 LOP3.LUT R5, R5, R24, RZ, 0x3c, !PT ;  /* 0x0000001805053212 */ /* 0x000fc600078e3cff */
[----:B------:R-:W4:Y:S04]  /*0b80*/  @P5 LDG.E R25, desc[UR4][R10.64+0x108] ;  /* 0x000108040a195981 */ /* 0x000f28000c1e1900 */
        /* <DEDUP_REMOVED lines=19> */
[----:B------:R-:W-:-:S05]  /*0cc0*/  VIADD R19, R19, 0x10 ;  /* 0x0000001013137836 */ /* 0x000fca0000000000 */
[----:B------:R-:W-:Y:S02]  /*0cd0*/  ISETP.NE.AND P1, PT, R19, 0x20, PT ;  /* 0x000000201300780c */ /* 0x000fe40003f25270 */
[----:B------:R-:W-:Y:S02]  /*0ce0*/  @P5 LOP3.LUT R3, R3, R18, RZ, 0x3c, !PT ;  /* 0x0000001203035212 */ /* 0x000fe400078e3cff */
[----:B------:R-:W-:Y:S02]  /*0cf0*/  @P6 LOP3.LUT R4, R4, R21, RZ, 0x3c, !PT ;  /* 0x0000001504046212 */ /* 0x000fe400078e3cff */
[----:B---3--:R-:W-:-:S04]  /*0d00*/  @P6 LOP3.LUT R3, R3, R22, RZ, 0x3c, !PT ;  /* 0x0000001603036212 */ /* 0x008fc800078e3cff */
[----:B--2---:R-:W-:Y:S02]  /*0d10*/  @P0 LOP3.LUT R3, R3, R26, RZ, 0x3c, !PT ;  /* 0x0000001a03030212 */ /* 0x004fe400078e3cff */
[----:B----4-:R-:W-:Y:S02]  /*0d20*/  @P6 LOP3.LUT R2, R2, R23, RZ, 0x3c, !PT ;  /* 0x0000001702026212 */ /* 0x010fe400078e3cff */
[----:B------:R-:W-:Y:S02]  /*0d30*/  @P6 LOP3.LUT R5, R5, R20, RZ, 0x3c, !PT ;  /* 0x0000001405056212 */ /* 0x000fe400078e3cff */
[----:B------:R-:W-:Y:S02]  /*0d40*/  @P0 LOP3.LUT R2, R2, R27, RZ, 0x3c, !PT ;  /* 0x0000001b02020212 */ /* 0x000fe400078e3cff */
[----:B------:R-:W-:Y:S02]  /*0d50*/  @P0 LOP3.LUT R4, R4, R25, RZ, 0x3c, !PT ;  /* 0x0000001904040212 */ /* 0x000fe400078e3cff */
[----:B------:R-:W-:Y:S01]  /*0d60*/  @P0 LOP3.LUT R5, R5, R24, RZ, 0x3c, !PT ;  /* 0x0000001805050212 */ /* 0x000fe200078e3cff */
[----:B------:R-:W-:Y:S06]  /*0d70*/  @P1 BRA `(.L_x_25) ;  /* 0xfffffff400481947 */ /* 0x000fec000383ffff */
[----:B------:R-:W-:-:S05]  /*0d80*/  VIADD R17, R17, 0x1 ;  /* 0x0000000111117836 */ /* 0x000fca0000000000 */
[----:B------:R-:W-:-:S13]  /*0d90*/  ISETP.NE.AND P0, PT, R17, 0x5, PT ;  /* 0x000000051100780c */ /* 0x000fda0003f05270 */
[----:B------:R-:W-:Y:S05]  /*0da0*/  @P0 BRA `(.L_x_26) ;  /* 0xfffffff400300947 */ /* 0x000fea000383ffff */
[----:B------:R1:W-:Y:S01]  /*0db0*/  STG.E.64 desc[UR4][R6.64+0x8], R4 ;  /* 0x0000080406007986 */ /* 0x0003e2000c101b04 */
[----:B------:R-:W-:Y:S01]  /*0dc0*/  VIADD R14, R14, 0x1 ;  /* 0x000000010e0e7836 */ /* 0x000fe20000000000 */
[----:B------:R-:W-:Y:S02]  /*0dd0*/  LOP3.LUT R11, R13, 0x3, RZ, 0xc0, !PT ;  /* 0x000000030d0b7812 */ /* 0x000fe400078ec0ff */
[----:B------:R1:W-:Y:S02]  /*0de0*/  STG.E.64 desc[UR4][R6.64+0x10], R2 ;  /* 0x0000100206007986 */ /* 0x0003e4000c101b04 */
[----:B------:R-:W-:Y:S02]  /*0df0*/  ISETP.GE.U32.AND P0, PT, R14, R11, PT ;  /* 0x0000000b0e00720c */ /* 0x000fe40003f06070 */
[----:B------:R1:W-:Y:S11]  /*0e00*/  STG.E desc[UR4][R6.64+0x4], R15 ;  /* 0x0000040f06007986 */ /* 0x0003f6000c101904 */
[----:B------:R-:W-:Y:S05]  /*0e10*/  @!P0 BRA `(.L_x_27) ;  /* 0xfffffff400048947 */ /* 0x000fea000383ffff */
.L_x_24:
[----:B------:R-:W-:Y:S05]  /*0e20*/  BSYNC.RECONVERGENT B1 ;  /* 0x0000000000017941 */ /* 0x000fea0003800200 */
.L_x_23:
[C---:B------:R-:W-:Y:S01]  /*0e30*/  ISETP.GT.U32.AND P0, PT, R13.reuse, 0x3, PT ;  /* 0x000000030d00780c */ /* 0x040fe20003f04070 */
[----:B------:R-:W-:Y:S01]  /*0e40*/  VIADD R12, R12, 0x1 ;  /* 0x000000010c0c7836 */ /* 0x000fe20000000000 */
[--C-:B------:R-:W-:Y:S02]  /*0e50*/  SHF.R.U64 R13, R13, 0x2, R0.reuse ;  /* 0x000000020d0d7819 */ /* 0x100fe40000001200 */
[----:B------:R-:W-:Y:S02]  /*0e60*/  ISETP.GT.U32.AND.EX P0, PT, R0, RZ, PT, P0 ;  /* 0x000000ff0000720c */ /* 0x000fe40003f04100 */
[----:B------:R-:W-:-:S11]  /*0e70*/  SHF.R.U32.HI R0, RZ, 0x2, R0 ;  /* 0x00000002ff007819 */ /* 0x000fd60000011600 */
[----:B------:R-:W-:Y:S05]  /*0e80*/  @P0 BRA `(.L_x_28) ;  /* 0xfffffff000c80947 */ /* 0x000fea000383ffff */
.L_x_22:
[----:B------:R-:W-:Y:S05]  /*0e90*/  BSYNC.RECONVERGENT B0 ;  /* 0x0000000000007941 */ /* 0x000fea0003800200 */
.L_x_21:
[----:B------:R-:W-:Y:S04]  /*0ea0*/  STG.E.64 desc[UR4][R6.64+0x18], RZ ;  /* 0x000018ff06007986 */ /* 0x000fe8000c101b04 */
[----:B------:R-:W-:Y:S04]  /*0eb0*/  STG.E desc[UR4][R6.64+0x20], RZ ;  /* 0x000020ff06007986 */ /* 0x000fe8000c101904 */
[----:B------:R-:W-:Y:S01]  /*0ec0*/  STG.E.64 desc[UR4][R6.64+0x28], RZ ;  /* 0x000028ff06007986 */ /* 0x000fe2000c101b04 */
[----:B------:R-:W-:Y:S05]  /*0ed0*/  EXIT ;  /* 0x000000000000794d */ /* 0x000fea0003800000 */
.L_x_29:
        /* <DEDUP_REMOVED lines=10> */
.L_x_32:


//--------------------- .nv.global.init           --------------------------
	.section	.nv.global.init,"aw",@progbits
	.align	4
.nv.global.init:
	.type		mrg32k3aM1SubSeq,@object
	.size		mrg32k3aM1SubSeq,(mrg32k3aM2SubSeq - mrg32k3aM1SubSeq)
mrg32k3aM1SubSeq:
        /*0000*/ 	.byte	0x0b, 0xcc, 0xee, 0x04, 0x73, 0x29, 0x8b, 0x6f, 0xf6, 0x53, 0x03, 0xf6, 0x23, 0xf6, 0xea, 0xda
        /* <DEDUP_REMOVED lines=125> */
	.type		mrg32k3aM2SubSeq,@object
	.size		mrg32k3aM2SubSeq,(mrg32k3aM1 - mrg32k3aM2SubSeq)
mrg32k3aM2SubSeq:
        /* <DEDUP_REMOVED lines=126> */
	.type		mrg32k3aM1,@object
	.size		mrg32k3aM1,(mrg32k3aM1Seq - mrg32k3aM1)
mrg32k3aM1:
        /* <DEDUP_REMOVED lines=144> */
	.type		mrg32k3aM1Seq,@object
	.size		mrg32k3aM1Seq,(mrg32k3aM2 - mrg32k3aM1Seq)
mrg32k3aM1Seq:
        /* <DEDUP_REMOVED lines=144> */
	.type		mrg32k3aM2,@object
	.size		mrg32k3aM2,(mrg32k3aM2Seq - mrg32k3aM2)
mrg32k3aM2:
        /* <DEDUP_REMOVED lines=144> */
	.type		mrg32k3aM2Seq,@object
	.size		mrg32k3aM2Seq,(precalc_xorwow_matrix - mrg32k3aM2Seq)
mrg32k3aM2Seq:
        /* <DEDUP_REMOVED lines=144> */
	.type		precalc_xorwow_matrix,@object
	.size		precalc_xorwow_matrix,(precalc_xorwow_offset_matrix - precalc_xorwow_matrix)
precalc_xorwow_matrix:
        /* <DEDUP_REMOVED lines=6400> */
	.type		precalc_xorwow_offset_matrix,@object
	.size		precalc_xorwow_offset_matrix,(.L_1 - precalc_xorwow_offset_matrix)
precalc_xorwow_offset_matrix:
        /* <DEDUP_REMOVED lines=6400> */
.L_1:


//--------------------- .nv.shared.reserved.0     --------------------------
	.section	.nv.shared.reserved.0,"aw",@nobits
	.weak		__nv_reservedSMEM_offset_0_alias
	.size		__nv_reservedSMEM_offset_0_alias, 0, 64
	.other		__nv_reservedSMEM_offset_0_alias,@"STO_CUDA_RESERVED_SHARED STV_DEFAULT"
__nv_reservedSMEM_offset_0_alias:
	.zero		0
	.zero		64


//--------------------- .nv.constant0._Z14DrawBuddhabrot17FractalDimensionsPm16IterationControlP17curandStateXORWOW --------------------------
	.section	.nv.constant0._Z14DrawBuddhabrot17FractalDimensionsPm16IterationControlP17curandStateXORWOW,"a",@progbits
	.sectionflags	@""
	.align	4
.nv.constant0._Z14DrawBuddhabrot17FractalDimensionsPm16IterationControlP17curandStateXORWOW:
	.zero		984


//--------------------- .nv.constant0._Z13InitializeRNGmP17curandStateXORWOW --------------------------
	.section	.nv.constant0._Z13InitializeRNGmP17curandStateXORWOW,"a",@progbits
	.sectionflags	@""
	.align	4
.nv.constant0._Z13InitializeRNGmP17curandStateXORWOW:
	.zero		912


//--------------------- SYMBOLS --------------------------

	.type		.nv.reservedSmem.offset0,@object
	.size		.nv.reservedSmem.offset0,0x4
